//
// Generated by NVIDIA NVVM Compiler
//
// Compiler Build ID: CL-36424714
// Cuda compilation tools, release 13.0, V13.0.88
// Based on NVVM 20.0.0
//

.version 9.0
.target sm_100
.address_size 64

	// .globl	_Z8reduce_aPfS_
// _ZZ8reduce_aPfS_E5sdata has been demoted
// _ZZ9reduce_wsPfS_E5sdata has been demoted
.extern .shared .align 16 .b8 sdata[];

.visible .entry _Z8reduce_aPfS_(
	.param .u64 .ptr .align 1 _Z8reduce_aPfS__param_0,
	.param .u64 .ptr .align 1 _Z8reduce_aPfS__param_1
)
{
	.reg .pred 	%p<12>;
	.reg .b32 	%r<18>;
	.reg .b32 	%f<29>;
	.reg .b64 	%rd<49>;
	// demoted variable
	.shared .align 4 .b8 _ZZ8reduce_aPfS_E5sdata[1024];
	ld.param.u64 	%rd27, [_Z8reduce_aPfS__param_0];
	ld.param.u64 	%rd26, [_Z8reduce_aPfS__param_1];
	cvta.to.global.u64 	%rd1, %rd27;
	mov.u32 	%r1, %tid.x;
	shl.b32 	%r5, %r1, 2;
	mov.u32 	%r6, _ZZ8reduce_aPfS_E5sdata;
	add.s32 	%r2, %r6, %r5;
	mov.b32 	%r7, 0;
	st.shared.u32 	[%r2], %r7;
	mov.u32 	%r3, %ntid.x;
	mov.u32 	%r8, %ctaid.x;
	mad.lo.s32 	%r4, %r3, %r8, %r1;
	setp.gt.u32 	%p1, %r4, 8388607;
	@%p1 bra 	$L__BB0_11;
	cvt.u64.u32 	%rd46, %r4;
	mov.u32 	%r9, %nctaid.x;
	mul.lo.s32 	%r10, %r9, %r3;
	cvt.u64.u32 	%rd3, %r10;
	add.s64 	%rd28, %rd3, %rd46;
	max.u64 	%rd29, %rd28, 8388608;
	setp.lt.u64 	%p2, %rd28, 8388608;
	selp.u64 	%rd4, 1, 0, %p2;
	add.s64 	%rd30, %rd28, %rd4;
	sub.s64 	%rd5, %rd29, %rd30;
	and.b64  	%rd31, %rd5, -4294967296;
	setp.ne.s64 	%p3, %rd31, 0;
	@%p3 bra 	$L__BB0_3;
	cvt.u32.u64 	%r11, %rd3;
	cvt.u32.u64 	%r12, %rd5;
	div.u32 	%r13, %r12, %r11;
	cvt.u64.u32 	%rd42, %r13;
	bra.uni 	$L__BB0_4;
$L__BB0_3:
	div.u64 	%rd42, %rd5, %rd3;
$L__BB0_4:
	add.s64 	%rd9, %rd42, %rd4;
	and.b64  	%rd32, %rd9, 3;
	setp.eq.s64 	%p4, %rd32, 3;
	mov.f32 	%f28, 0f00000000;
	@%p4 bra 	$L__BB0_7;
	shl.b64 	%rd33, %rd46, 2;
	add.s64 	%rd44, %rd1, %rd33;
	shl.b64 	%rd11, %rd3, 2;
	add.s64 	%rd34, %rd9, 1;
	and.b64  	%rd43, %rd34, 3;
	mov.f32 	%f28, 0f00000000;
$L__BB0_6:
	.pragma "nounroll";
	ld.global.f32 	%f11, [%rd44];
	add.f32 	%f28, %f11, %f28;
	add.s64 	%rd46, %rd46, %rd3;
	add.s64 	%rd44, %rd44, %rd11;
	add.s64 	%rd43, %rd43, -1;
	setp.ne.s64 	%p5, %rd43, 0;
	@%p5 bra 	$L__BB0_6;
$L__BB0_7:
	setp.lt.u64 	%p6, %rd9, 3;
	@%p6 bra 	$L__BB0_10;
	shl.b64 	%rd37, %rd3, 2;
$L__BB0_9:
	shl.b64 	%rd35, %rd46, 2;
	add.s64 	%rd36, %rd1, %rd35;
	ld.global.f32 	%f12, [%rd36];
	add.f32 	%f13, %f12, %f28;
	add.s64 	%rd38, %rd36, %rd37;
	ld.global.f32 	%f14, [%rd38];
	add.f32 	%f15, %f14, %f13;
	add.s64 	%rd39, %rd38, %rd37;
	ld.global.f32 	%f16, [%rd39];
	add.f32 	%f17, %f16, %f15;
	add.s64 	%rd40, %rd39, %rd37;
	ld.global.f32 	%f18, [%rd40];
	add.f32 	%f28, %f18, %f17;
	add.s64 	%rd46, %rd37, %rd46;
	setp.lt.u64 	%p7, %rd46, 8388608;
	@%p7 bra 	$L__BB0_9;
$L__BB0_10:
	st.shared.f32 	[%r2], %f28;
$L__BB0_11:
	setp.lt.u32 	%p8, %r3, 2;
	@%p8 bra 	$L__BB0_16;
	shr.u32 	%r14, %r3, 1;
	cvt.u64.u32 	%rd48, %r14;
	cvt.u64.u32 	%rd23, %r1;
$L__BB0_13:
	bar.sync 	0;
	setp.le.u64 	%p9, %rd48, %rd23;
	@%p9 bra 	$L__BB0_15;
	cvt.u32.u64 	%r15, %rd48;
	shl.b32 	%r16, %r15, 2;
	add.s32 	%r17, %r2, %r16;
	ld.shared.f32 	%f19, [%r17];
	ld.shared.f32 	%f20, [%r2];
	add.f32 	%f21, %f19, %f20;
	st.shared.f32 	[%r2], %f21;
$L__BB0_15:
	shr.u64 	%rd25, %rd48, 1;
	setp.gt.u64 	%p10, %rd48, 1;
	mov.u64 	%rd48, %rd25;
	@%p10 bra 	$L__BB0_13;
$L__BB0_16:
	setp.ne.s32 	%p11, %r1, 0;
	@%p11 bra 	$L__BB0_18;
	ld.shared.f32 	%f22, [_ZZ8reduce_aPfS_E5sdata];
	cvta.to.global.u64 	%rd41, %rd26;
	atom.global.add.f32 	%f23, [%rd41], %f22;
$L__BB0_18:
	ret;

}
	// .globl	_Z9reduce_wsPfS_
.visible .entry _Z9reduce_wsPfS_(
	.param .u64 .ptr .align 1 _Z9reduce_wsPfS__param_0,
	.param .u64 .ptr .align 1 _Z9reduce_wsPfS__param_1
)
{
	.reg .pred 	%p<17>;
	.reg .b32 	%r<39>;
	.reg .b32 	%f<34>;
	.reg .b64 	%rd<7>;
	// demoted variable
	.shared .align 4 .b8 _ZZ9reduce_wsPfS_E5sdata[128];
	ld.param.u64 	%rd2, [_Z9reduce_wsPfS__param_0];
	ld.param.u64 	%rd3, [_Z9reduce_wsPfS__param_1];
	mov.u32 	%r1, %tid.x;
	mov.u32 	%r2, %ntid.x;
	mov.u32 	%r8, %ctaid.x;
	mad.lo.s32 	%r38, %r2, %r8, %r1;
	and.b32  	%r4, %r1, 31;
	setp.gt.u32 	%p1, %r38, 8388607;
	mov.f32 	%f32, 0f00000000;
	@%p1 bra 	$L__BB1_3;
	mov.u32 	%r9, %nctaid.x;
	mul.lo.s32 	%r5, %r9, %r2;
	cvta.to.global.u64 	%rd1, %rd2;
	mov.f32 	%f32, 0f00000000;
$L__BB1_2:
	mul.wide.u32 	%rd4, %r38, 4;
	add.s64 	%rd5, %rd1, %rd4;
	ld.global.f32 	%f10, [%rd5];
	add.f32 	%f32, %f32, %f10;
	add.s32 	%r38, %r38, %r5;
	setp.lt.u32 	%p2, %r38, 8388608;
	@%p2 bra 	$L__BB1_2;
$L__BB1_3:
	mov.b32 	%r10, %f32;
	shfl.sync.down.b32	%r11|%p3, %r10, 16, 31, -1;
	mov.b32 	%f11, %r11;
	add.f32 	%f12, %f32, %f11;
	mov.b32 	%r12, %f12;
	shfl.sync.down.b32	%r13|%p4, %r12, 8, 31, -1;
	mov.b32 	%f13, %r13;
	add.f32 	%f14, %f12, %f13;
	mov.b32 	%r14, %f14;
	shfl.sync.down.b32	%r15|%p5, %r14, 4, 31, -1;
	mov.b32 	%f15, %r15;
	add.f32 	%f16, %f14, %f15;
	mov.b32 	%r16, %f16;
	shfl.sync.down.b32	%r17|%p6, %r16, 2, 31, -1;
	mov.b32 	%f17, %r17;
	add.f32 	%f18, %f16, %f17;
	mov.b32 	%r18, %f18;
	shfl.sync.down.b32	%r19|%p7, %r18, 1, 31, -1;
	mov.b32 	%f19, %r19;
	add.f32 	%f4, %f18, %f19;
	setp.ne.s32 	%p8, %r4, 0;
	@%p8 bra 	$L__BB1_5;
	shr.u32 	%r20, %r1, 3;
	and.b32  	%r21, %r20, 124;
	mov.u32 	%r22, _ZZ9reduce_wsPfS_E5sdata;
	add.s32 	%r23, %r22, %r21;
	st.shared.f32 	[%r23], %f4;
$L__BB1_5:
	bar.sync 	0;
	setp.gt.u32 	%p9, %r1, 31;
	@%p9 bra 	$L__BB1_10;
	shr.u32 	%r24, %r2, 5;
	setp.ge.u32 	%p10, %r1, %r24;
	mov.f32 	%f33, 0f00000000;
	@%p10 bra 	$L__BB1_8;
	shl.b32 	%r25, %r4, 2;
	mov.u32 	%r26, _ZZ9reduce_wsPfS_E5sdata;
	add.s32 	%r27, %r26, %r25;
	ld.shared.f32 	%f33, [%r27];
$L__BB1_8:
	mov.b32 	%r28, %f33;
	shfl.sync.down.b32	%r29|%p11, %r28, 16, 31, -1;
	mov.b32 	%f21, %r29;
	add.f32 	%f22, %f33, %f21;
	mov.b32 	%r30, %f22;
	shfl.sync.down.b32	%r31|%p12, %r30, 8, 31, -1;
	mov.b32 	%f23, %r31;
	add.f32 	%f24, %f22, %f23;
	mov.b32 	%r32, %f24;
	shfl.sync.down.b32	%r33|%p13, %r32, 4, 31, -1;
	mov.b32 	%f25, %r33;
	add.f32 	%f26, %f24, %f25;
	mov.b32 	%r34, %f26;
	shfl.sync.down.b32	%r35|%p14, %r34, 2, 31, -1;
	mov.b32 	%f27, %r35;
	add.f32 	%f28, %f26, %f27;
	mov.b32 	%r36, %f28;
	shfl.sync.down.b32	%r37|%p15, %r36, 1, 31, -1;
	mov.b32 	%f29, %r37;
	add.f32 	%f7, %f28, %f29;
	setp.ne.s32 	%p16, %r1, 0;
	@%p16 bra 	$L__BB1_10;
	cvta.to.global.u64 	%rd6, %rd3;
	atom.global.add.f32 	%f30, [%rd6], %f7;
$L__BB1_10:
	ret;

}
	// .globl	_Z7reduce4PfS_
.visible .entry _Z7reduce4PfS_(
	.param .u64 .ptr .align 1 _Z7reduce4PfS__param_0,
	.param .u64 .ptr .align 1 _Z7reduce4PfS__param_1
)
{
	.reg .pred 	%p<7>;
	.reg .b32 	%r<19>;
	.reg .b32 	%f<8>;
	.reg .b64 	%rd<16>;

	ld.param.u64 	%rd5, [_Z7reduce4PfS__param_0];
	ld.param.u64 	%rd6, [_Z7reduce4PfS__param_1];
	mov.u32 	%r1, %tid.x;
	mov.u32 	%r2, %ntid.x;
	shl.b32 	%r3, %r2, 1;
	mov.u32 	%r4, %ctaid.x;
	mad.lo.s32 	%r18, %r3, %r4, %r1;
	setp.gt.u32 	%p1, %r18, 8388607;
	shl.b32 	%r10, %r1, 2;
	mov.u32 	%r11, sdata;
	add.s32 	%r6, %r11, %r10;
	@%p1 bra 	$L__BB2_4;
	mov.u32 	%r12, %nctaid.x;
	mul.lo.s32 	%r7, %r3, %r12;
$L__BB2_2:
	mov.u32 	%r8, %r18;
	add.s32 	%r18, %r8, %r7;
	setp.lt.u32 	%p2, %r18, 8388608;
	@%p2 bra 	$L__BB2_2;
	cvta.to.global.u64 	%rd7, %rd5;
	mul.wide.u32 	%rd8, %r8, 4;
	add.s64 	%rd9, %rd7, %rd8;
	ld.global.f32 	%f1, [%rd9];
	add.s32 	%r13, %r8, %r2;
	mul.wide.u32 	%rd10, %r13, 4;
	add.s64 	%rd11, %rd7, %rd10;
	ld.global.f32 	%f2, [%rd11];
	add.f32 	%f3, %f1, %f2;
	st.shared.f32 	[%r6], %f3;
$L__BB2_4:
	bar.sync 	0;
	setp.lt.u32 	%p3, %r2, 4;
	@%p3 bra 	$L__BB2_9;
	shr.u32 	%r14, %r2, 2;
	cvt.u64.u32 	%rd15, %r14;
	cvt.u64.u32 	%rd2, %r1;
$L__BB2_6:
	setp.le.u64 	%p4, %rd15, %rd2;
	@%p4 bra 	$L__BB2_8;
	cvt.u32.u64 	%r15, %rd15;
	shl.b32 	%r16, %r15, 2;
	add.s32 	%r17, %r6, %r16;
	ld.shared.f32 	%f4, [%r17];
	ld.shared.f32 	%f5, [%r6];
	add.f32 	%f6, %f4, %f5;
	st.shared.f32 	[%r6], %f6;
$L__BB2_8:
	bar.sync 	0;
	shr.u64 	%rd4, %rd15, 1;
	setp.gt.u64 	%p5, %rd15, 1;
	mov.u64 	%rd15, %rd4;
	@%p5 bra 	$L__BB2_6;
$L__BB2_9:
	setp.ne.s32 	%p6, %r1, 0;
	@%p6 bra 	$L__BB2_11;
	ld.shared.f32 	%f7, [sdata];
	cvta.to.global.u64 	%rd12, %rd6;
	mul.wide.u32 	%rd13, %r4, 4;
	add.s64 	%rd14, %rd12, %rd13;
	st.global.f32 	[%rd14], %f7;
$L__BB2_11:
	ret;

}


// ===== COMPILED SASS (sm_100) =====

	.target	sm_100

	.elftype	@"ET_EXEC"


//--------------------- .note.nv.tkinfo           --------------------------
	.section	.note.nv.tkinfo,"",@"SHT_NOTE"
	.sectionflags	@"SHF_NOTE_NV_TKINFO"
	.tkinfo
        /*0018*/ 	.word	0x00000002
        /*0030*/ 	.string	""
        /*0030*/ 	.string	"ptxas"
        /*0030*/ 	.string	"Cuda compilation tools, release 13.0, V13.0.88"
        /*0030*/ 	.string	"Build cuda_13.0.r13.0/compiler.36424714_0"
        /*0030*/ 	.string	"-arch sm_100 -m 64 "



//--------------------- .note.nv.cuinfo           --------------------------
	.section	.note.nv.cuinfo,"",@"SHT_NOTE"
	.sectionflags	@"SHF_NOTE_NV_CUINFO"
        /*0018*/ 	.short	0x0002
        /*001a*/ 	.short	0x0064
        /*001c*/ 	.short	0x0082
	.zero		2


//--------------------- .nv.info                  --------------------------
	.section	.nv.info,"",@"SHT_CUDA_INFO"
	.align	4


	//----- nvinfo : EIATTR_REGCOUNT
	.align		4
        /*0000*/ 	.byte	0x04, 0x2f
        /*0002*/ 	.short	(.L_1 - .L_0)
	.align		4
.L_0:
        /*0004*/ 	.word	index@(_Z8reduce_aPfS_)
        /*0008*/ 	.word	0x00000016


	//----- nvinfo : EIATTR_FRAME_SIZE
	.align		4
.L_1:
        /*000c*/ 	.byte	0x04, 0x11
        /*000e*/ 	.short	(.L_3 - .L_2)
	.align		4
.L_2:
        /*0010*/ 	.word	index@($__internal_0_$__cuda_sm20_div_u64)
        /*0014*/ 	.word	0x00000000


	//----- nvinfo : EIATTR_FRAME_SIZE
	.align		4
.L_3:
        /*0018*/ 	.byte	0x04, 0x11
        /*001a*/ 	.short	(.L_5 - .L_4)
	.align		4
.L_4:
        /*001c*/ 	.word	index@(_Z8reduce_aPfS_)
        /*0020*/ 	.word	0x00000000


	//----- nvinfo : EIATTR_REGCOUNT
	.align		4
.L_5:
        /*0024*/ 	.byte	0x04, 0x2f
        /*0026*/ 	.short	(.L_7 - .L_6)
	.align		4
.L_6:
        /*0028*/ 	.word	index@(_Z9reduce_wsPfS_)
        /*002c*/ 	.word	0x0000000c


	//----- nvinfo : EIATTR_FRAME_SIZE
	.align		4
.L_7:
        /*0030*/ 	.byte	0x04, 0x11
        /*0032*/ 	.short	(.L_9 - .L_8)
	.align		4
.L_8:
        /*0034*/ 	.word	index@(_Z9reduce_wsPfS_)
        /*0038*/ 	.word	0x00000000


	//----- nvinfo : EIATTR_REGCOUNT
	.align		4
.L_9:
        /*003c*/ 	.byte	0x04, 0x2f
        /*003e*/ 	.short	(.L_11 - .L_10)
	.align		4
.L_10:
        /*0040*/ 	.word	index@(_Z7reduce4PfS_)
        /*0044*/ 	.word	0x0000000e


	//----- nvinfo : EIATTR_FRAME_SIZE
	.align		4
.L_11:
        /*0048*/ 	.byte	0x04, 0x11
        /*004a*/ 	.short	(.L_13 - .L_12)
	.align		4
.L_12:
        /*004c*/ 	.word	index@(_Z7reduce4PfS_)
        /*0050*/ 	.word	0x00000000


	//----- nvinfo : EIATTR_MIN_STACK_SIZE
	.align		4
.L_13:
        /*0054*/ 	.byte	0x04, 0x12
        /*0056*/ 	.short	(.L_15 - .L_14)
	.align		4
.L_14:
        /*0058*/ 	.word	index@(_Z7reduce4PfS_)
        /*005c*/ 	.word	0x00000000


	//----- nvinfo : EIATTR_MIN_STACK_SIZE
	.align		4
.L_15:
        /*0060*/ 	.byte	0x04, 0x12
        /*0062*/ 	.short	(.L_17 - .L_16)
	.align		4
.L_16:
        /*0064*/ 	.word	index@(_Z9reduce_wsPfS_)
        /*0068*/ 	.word	0x00000000


	//----- nvinfo : EIATTR_MIN_STACK_SIZE
	.align		4
.L_17:
        /*006c*/ 	.byte	0x04, 0x12
        /*006e*/ 	.short	(.L_19 - .L_18)
	.align		4
.L_18:
        /*0070*/ 	.word	index@(_Z8reduce_aPfS_)
        /*0074*/ 	.word	0x00000000
.L_19:


//--------------------- .nv.compat                --------------------------
	.section	.nv.compat,"",@"SHT_CUDA_COMPAT_INFO"
	.align	4
        /*0000*/ 	.byte	0x02, 0x09, 0x00, 0x00, 0x02, 0x02, 0x01, 0x00, 0x02, 0x05, 0x05, 0x00, 0x03, 0x07, 0x01, 0x01
        /*0010*/ 	.byte	0x02, 0x03, 0x00, 0x00, 0x02, 0x06, 0x01, 0x00, 0x04, 0x0b, 0x08, 0x00, 0x09, 0x00, 0x00, 0x00
        /*0020*/ 	.byte	0x00, 0x00, 0x00, 0x00


//--------------------- .nv.info._Z7reduce4PfS_   --------------------------
	.section	.nv.info._Z7reduce4PfS_,"",@"SHT_CUDA_INFO"
	.sectionflags	@""
	.align	4


	//----- nvinfo : EIATTR_CUDA_API_VERSION
	.align		4
        /*0000*/ 	.byte	0x04, 0x37
        /*0002*/ 	.short	(.L_21 - .L_20)
.L_20:
        /*0004*/ 	.word	0x00000082


	//----- nvinfo : EIATTR_KPARAM_INFO
	.align		4
.L_21:
        /*0008*/ 	.byte	0x04, 0x17
        /*000a*/ 	.short	(.L_23 - .L_22)
.L_22:
        /*000c*/ 	.word	0x00000000
        /*0010*/ 	.short	0x0001
        /*0012*/ 	.short	0x0008
        /*0014*/ 	.byte	0x00, 0xf5, 0x21, 0x00


	//----- nvinfo : EIATTR_KPARAM_INFO
	.align		4
.L_23:
        /*0018*/ 	.byte	0x04, 0x17
        /*001a*/ 	.short	(.L_25 - .L_24)
.L_24:
        /*001c*/ 	.word	0x00000000
        /*0020*/ 	.short	0x0000
        /*0022*/ 	.short	0x0000
        /*0024*/ 	.byte	0x00, 0xf5, 0x21, 0x00


	//----- nvinfo : EIATTR_SPARSE_MMA_MASK
	.align		4
.L_25:
        /*0028*/ 	.byte	0x03, 0x50
        /*002a*/ 	.short	0x0000


	//----- nvinfo : EIATTR_MAXREG_COUNT
	.align		4
        /*002c*/ 	.byte	0x03, 0x1b
        /*002e*/ 	.short	0x00ff


	//----- nvinfo : EIATTR_NUM_BARRIERS
	.align		4
        /*0030*/ 	.byte	0x02, 0x4c
        /*0032*/ 	.byte	0x01
	.zero		1


	//----- nvinfo : EIATTR_MERCURY_ISA_VERSION
	.align		4
        /*0034*/ 	.byte	0x03, 0x5f
        /*0036*/ 	.short	0x0101


	//----- nvinfo : EIATTR_VRC_CTA_INIT_COUNT
	.align		4
        /*0038*/ 	.byte	0x02, 0x4a
	.zero		1
	.zero		1


	//----- nvinfo : EIATTR_EXIT_INSTR_OFFSETS
	.align		4
        /*003c*/ 	.byte	0x04, 0x1c
        /*003e*/ 	.short	(.L_27 - .L_26)


	//   ....[0]....
.L_26:
        /*0040*/ 	.word	0x00000340


	//   ....[1]....
        /*0044*/ 	.word	0x000003c0


	//----- nvinfo : EIATTR_CRS_STACK_SIZE
	.align		4
.L_27:
        /*0048*/ 	.byte	0x04, 0x1e
        /*004a*/ 	.short	(.L_29 - .L_28)
.L_28:
        /*004c*/ 	.word	0x00000000


	//----- nvinfo : EIATTR_CBANK_PARAM_SIZE
	.align		4
.L_29:
        /*0050*/ 	.byte	0x03, 0x19
        /*0052*/ 	.short	0x0010


	//----- nvinfo : EIATTR_PARAM_CBANK
	.align		4
        /*0054*/ 	.byte	0x04, 0x0a
        /*0056*/ 	.short	(.L_31 - .L_30)
	.align		4
.L_30:
        /*0058*/ 	.word	index@(.nv.constant0._Z7reduce4PfS_)
        /*005c*/ 	.short	0x0380
        /*005e*/ 	.short	0x0010


	//----- nvinfo : EIATTR_SW_WAR
	.align		4
.L_31:
        /*0060*/ 	.byte	0x04, 0x36
        /*0062*/ 	.short	(.L_33 - .L_32)
.L_32:
        /*0064*/ 	.word	0x00000008
.L_33:


//--------------------- .nv.info._Z9reduce_wsPfS_ --------------------------
	.section	.nv.info._Z9reduce_wsPfS_,"",@"SHT_CUDA_INFO"
	.sectionflags	@""
	.align	4


	//----- nvinfo : EIATTR_CUDA_API_VERSION
	.align		4
        /*0000*/ 	.byte	0x04, 0x37
        /*0002*/ 	.short	(.L_35 - .L_34)
.L_34:
        /*0004*/ 	.word	0x00000082


	//----- nvinfo : EIATTR_KPARAM_INFO
	.align		4
.L_35:
        /*0008*/ 	.byte	0x04, 0x17
        /*000a*/ 	.short	(.L_37 - .L_36)
.L_36:
        /*000c*/ 	.word	0x00000000
        /*0010*/ 	.short	0x0001
        /*0012*/ 	.short	0x0008
        /*0014*/ 	.byte	0x00, 0xf5, 0x21, 0x00


	//----- nvinfo : EIATTR_KPARAM_INFO
	.align		4
.L_37:
        /*0018*/ 	.byte	0x04, 0x17
        /*001a*/ 	.short	(.L_39 - .L_38)
.L_38:
        /*001c*/ 	.word	0x00000000
        /*0020*/ 	.short	0x0000
        /*0022*/ 	.short	0x0000
        /*0024*/ 	.byte	0x00, 0xf5, 0x21, 0x00


	//----- nvinfo : EIATTR_SPARSE_MMA_MASK
	.align		4
.L_39:
        /*0028*/ 	.byte	0x03, 0x50
        /*002a*/ 	.short	0x0000


	//----- nvinfo : EIATTR_MAXREG_COUNT
	.align		4
        /*002c*/ 	.byte	0x03, 0x1b
        /*002e*/ 	.short	0x00ff


	//----- nvinfo : EIATTR_NUM_BARRIERS
	.align		4
        /*0030*/ 	.byte	0x02, 0x4c
        /*0032*/ 	.byte	0x01
	.zero		1


	//----- nvinfo : EIATTR_MERCURY_ISA_VERSION
	.align		4
        /*0034*/ 	.byte	0x03, 0x5f
        /*0036*/ 	.short	0x0101


	//----- nvinfo : EIATTR_COOP_GROUP_MASK_REGIDS
	.align		4
        /*0038*/ 	.byte	0x04, 0x29
        /*003a*/ 	.short	(.L_41 - .L_40)


	//   ....[0]....
.L_40:
        /*003c*/ 	.word	0xffffffff


	//   ....[1]....
        /*0040*/ 	.word	0xffffffff


	//   ....[2]....
        /*0044*/ 	.word	0xffffffff


	//   ....[3]....
        /*0048*/ 	.word	0xffffffff


	//   ....[4]....
        /*004c*/ 	.word	0xffffffff


	//   ....[5]....
        /*0050*/ 	.word	0xffffffff


	//   ....[6]....
        /*0054*/ 	.word	0xffffffff


	//   ....[7]....
        /*0058*/ 	.word	0xffffffff


	//   ....[8]....
        /*005c*/ 	.word	0xffffffff


	//   ....[9]....
        /*0060*/ 	.word	0xffffffff


	//----- nvinfo : EIATTR_COOP_GROUP_INSTR_OFFSETS
	.align		4
.L_41:
        /*0064*/ 	.byte	0x04, 0x28
        /*0066*/ 	.short	(.L_43 - .L_42)


	//   ....[0]....
.L_42:
        /*0068*/ 	.word	0x00000160


	//   ....[1]....
        /*006c*/ 	.word	0x00000190


	//   ....[2]....
        /*0070*/ 	.word	0x000001c0


	//   ....[3]....
        /*0074*/ 	.word	0x00000230


	//   ....[4]....
        /*0078*/ 	.word	0x00000270


	//   ....[5]....
        /*007c*/ 	.word	0x00000350


	//   ....[6]....
        /*0080*/ 	.word	0x00000370


	//   ....[7]....
        /*0084*/ 	.word	0x00000390


	//   ....[8]....
        /*0088*/ 	.word	0x000003b0


	//   ....[9]....
        /*008c*/ 	.word	0x000003d0


	//----- nvinfo : EIATTR_VRC_CTA_INIT_COUNT
	.align		4
.L_43:
        /*0090*/ 	.byte	0x02, 0x4a
	.zero		1
	.zero		1


	//----- nvinfo : EIATTR_EXIT_INSTR_OFFSETS
	.align		4
        /*0094*/ 	.byte	0x04, 0x1c
        /*0096*/ 	.short	(.L_45 - .L_44)


	//   ....[0]....
.L_44:
        /*0098*/ 	.word	0x000002b0


	//   ....[1]....
        /*009c*/ 	.word	0x000003e0


	//   ....[2]....
        /*00a0*/ 	.word	0x00000420


	//----- nvinfo : EIATTR_CRS_STACK_SIZE
	.align		4
.L_45:
        /*00a4*/ 	.byte	0x04, 0x1e
        /*00a6*/ 	.short	(.L_47 - .L_46)
.L_46:
        /*00a8*/ 	.word	0x00000000


	//----- nvinfo : EIATTR_CBANK_PARAM_SIZE
	.align		4
.L_47:
        /*00ac*/ 	.byte	0x03, 0x19
        /*00ae*/ 	.short	0x0010


	//----- nvinfo : EIATTR_PARAM_CBANK
	.align		4
        /*00b0*/ 	.byte	0x04, 0x0a
        /*00b2*/ 	.short	(.L_49 - .L_48)
	.align		4
.L_48:
        /*00b4*/ 	.word	index@(.nv.constant0._Z9reduce_wsPfS_)
        /*00b8*/ 	.short	0x0380
        /*00ba*/ 	.short	0x0010


	//----- nvinfo : EIATTR_SW_WAR
	.align		4
.L_49:
        /*00bc*/ 	.byte	0x04, 0x36
        /*00be*/ 	.short	(.L_51 - .L_50)
.L_50:
        /*00c0*/ 	.word	0x00000008
.L_51:


//--------------------- .nv.info._Z8reduce_aPfS_  --------------------------
	.section	.nv.info._Z8reduce_aPfS_,"",@"SHT_CUDA_INFO"
	.sectionflags	@""
	.align	4


	//----- nvinfo : EIATTR_CUDA_API_VERSION
	.align		4
        /*0000*/ 	.byte	0x04, 0x37
        /*0002*/ 	.short	(.L_53 - .L_52)
.L_52:
        /*0004*/ 	.word	0x00000082


	//----- nvinfo : EIATTR_KPARAM_INFO
	.align		4
.L_53:
        /*0008*/ 	.byte	0x04, 0x17
        /*000a*/ 	.short	(.L_55 - .L_54)
.L_54:
        /*000c*/ 	.word	0x00000000
        /*0010*/ 	.short	0x0001
        /*0012*/ 	.short	0x0008
        /*0014*/ 	.byte	0x00, 0xf5, 0x21, 0x00


	//----- nvinfo : EIATTR_KPARAM_INFO
	.align		4
.L_55:
        /*0018*/ 	.byte	0x04, 0x17
        /*001a*/ 	.short	(.L_57 - .L_56)
.L_56:
        /*001c*/ 	.word	0x00000000
        /*0020*/ 	.short	0x0000
        /*0022*/ 	.short	0x0000
        /*0024*/ 	.byte	0x00, 0xf5, 0x21, 0x00


	//----- nvinfo : EIATTR_SPARSE_MMA_MASK
	.align		4
.L_57:
        /*0028*/ 	.byte	0x03, 0x50
        /*002a*/ 	.short	0x0000


	//----- nvinfo : EIATTR_MAXREG_COUNT
	.align		4
        /*002c*/ 	.byte	0x03, 0x1b
        /*002e*/ 	.short	0x00ff


	//----- nvinfo : EIATTR_NUM_BARRIERS
	.align		4
        /*0030*/ 	.byte	0x02, 0x4c
        /*0032*/ 	.byte	0x01
	.zero		1


	//----- nvinfo : EIATTR_MERCURY_ISA_VERSION
	.align		4
        /*0034*/ 	.byte	0x03, 0x5f
        /*0036*/ 	.short	0x0101


	//----- nvinfo : EIATTR_VRC_CTA_INIT_COUNT
	.align		4
        /*0038*/ 	.byte	0x02, 0x4a
	.zero		1
	.zero		1


	//----- nvinfo : EIATTR_EXIT_INSTR_OFFSETS
	.align		4
        /*003c*/ 	.byte	0x04, 0x1c
        /*003e*/ 	.short	(.L_59 - .L_58)


	//   ....[0]....
.L_58:
        /*0040*/ 	.word	0x00000880


	//   ....[1]....
        /*0044*/ 	.word	0x000008f0


	//----- nvinfo : EIATTR_CRS_STACK_SIZE
	.align		4
.L_59:
        /*0048*/ 	.byte	0x04, 0x1e
        /*004a*/ 	.short	(.L_61 - .L_60)
.L_60:
        /*004c*/ 	.word	0x00000000


	//----- nvinfo : EIATTR_CBANK_PARAM_SIZE
	.align		4
.L_61:
        /*0050*/ 	.byte	0x03, 0x19
        /*0052*/ 	.short	0x0010


	//----- nvinfo : EIATTR_PARAM_CBANK
	.align		4
        /*0054*/ 	.byte	0x04, 0x0a
        /*0056*/ 	.short	(.L_63 - .L_62)
	.align		4
.L_62:
        /*0058*/ 	.word	index@(.nv.constant0._Z8reduce_aPfS_)
        /*005c*/ 	.short	0x0380
        /*005e*/ 	.short	0x0010


	//----- nvinfo : EIATTR_SW_WAR
	.align		4
.L_63:
        /*0060*/ 	.byte	0x04, 0x36
        /*0062*/ 	.short	(.L_65 - .L_64)
.L_64:
        /*0064*/ 	.word	0x00000008
.L_65:


//--------------------- .nv.callgraph             --------------------------
	.section	.nv.callgraph,"",@"SHT_CUDA_CALLGRAPH"
	.align	4
	.sectionentsize	8
	.align		4
        /*0000*/ 	.word	0x00000000
	.align		4
        /*0004*/ 	.word	0xffffffff
	.align		4
        /*0008*/ 	.word	0x00000000
	.align		4
        /*000c*/ 	.word	0xfffffffe
	.align		4
        /*0010*/ 	.word	0x00000000
	.align		4
        /*0014*/ 	.word	0xfffffffd
	.align		4
        /*0018*/ 	.word	0x00000000
	.align		4
        /*001c*/ 	.word	0xfffffffc


//--------------------- .text._Z7reduce4PfS_      --------------------------
	.section	.text._Z7reduce4PfS_,"ax",@progbits
	.align	128
        .global         _Z7reduce4PfS_
        .type           _Z7reduce4PfS_,@function
        .size           _Z7reduce4PfS_,(.L_x_26 - _Z7reduce4PfS_)
        .other          _Z7reduce4PfS_,@"STO_CUDA_ENTRY STV_DEFAULT"
_Z7reduce4PfS_:
.text._Z7reduce4PfS_:
[----:B------:R-:W-:Y:S01]  /*0000*/  LDC R1, c[0x0][0x37c] ;  /* 0x0000df00ff017b82 */ /* 0x000fe20000000800 */
[----:B------:R-:W0:Y:S01]  /*0010*/  S2R R8, SR_TID.X ;  /* 0x0000000000087919 */ /* 0x000e220000002100 */
[----:B------:R-:W1:Y:S06]  /*0020*/  LDCU UR7, c[0x0][0x360] ;  /* 0x00006c00ff0777ac */ /* 0x000e6c0008000800 */
[----:B------:R-:W2:Y:S01]  /*0030*/  S2UR UR5, SR_CgaCtaId ;  /* 0x00000000000579c3 */ /* 0x000ea20000008800 */
[----:B------:R-:W-:Y:S01]  /*0040*/  BSSY.RECONVERGENT B0, `(.L_x_0) ;  /* 0x000001a000007945 */ /* 0x000fe20003800200 */
[----:B------:R-:W3:Y:S01]  /*0050*/  S2R R9, SR_CTAID.X ;  /* 0x0000000000097919 */ /* 0x000ee20000002500 */
[----:B------:R-:W-:Y:S01]  /*0060*/  UMOV UR4, 0x400 ;  /* 0x0000040000047882 */ /* 0x000fe20000000000 */
[----:B------:R-:W4:Y:S01]  /*0070*/  LDCU.64 UR8, c[0x0][0x358] ;  /* 0x00006b00ff0877ac */ /* 0x000f220008000a00 */
[----:B-1----:R-:W-:-:S02]  /*0080*/  USHF.L.U32 UR6, UR7, 0x1, URZ ;  /* 0x0000000107067899 */ /* 0x002fc400080006ff */
[----:B--2---:R-:W-:-:S06]  /*0090*/  ULEA UR4, UR5, UR4, 0x18 ;  /* 0x0000000405047291 */ /* 0x004fcc000f8ec0ff */
[----:B0-----:R-:W-:Y:S01]  /*00a0*/  LEA R6, R8, UR4, 0x2 ;  /* 0x0000000408067c11 */ /* 0x001fe2000f8e10ff */
[----:B---3--:R-:W-:-:S05]  /*00b0*/  IMAD R0, R9, UR6, R8 ;  /* 0x0000000609007c24 */ /* 0x008fca000f8e0208 */
[----:B------:R-:W-:-:S13]  /*00c0*/  ISETP.GT.U32.AND P0, PT, R0, 0x7fffff, PT ;  /* 0x007fffff0000780c */ /* 0x000fda0003f04070 */
[----:B----4-:R-:W-:Y:S05]  /*00d0*/  @P0 BRA `(.L_x_1) ;  /* 0x0000000000400947 */ /* 0x010fea0003800000 */
[----:B------:R-:W0:Y:S01]  /*00e0*/  LDC R3, c[0x0][0x370] ;  /* 0x0000dc00ff037b82 */ /* 0x000e220000000800 */
[----:B------:R-:W-:Y:S01]  /*00f0*/  BSSY.RECONVERGENT B1, `(.L_x_2) ;  /* 0x0000006000017945 */ /* 0x000fe20003800200 */
[----:B0-----:R-:W-:-:S07]  /*0100*/  IMAD R3, R3, UR6, RZ ;  /* 0x0000000603037c24 */ /* 0x001fce000f8e02ff */
.L_x_3:
[--C-:B------:R-:W-:Y:S02]  /*0110*/  IMAD.MOV.U32 R11, RZ, RZ, R0.reuse ;  /* 0x000000ffff0b7224 */ /* 0x100fe400078e0000 */
[----:B------:R-:W-:-:S05]  /*0120*/  IMAD.IADD R0, R3, 0x1, R0 ;  /* 0x0000000103007824 */ /* 0x000fca00078e0200 */
[----:B------:R-:W-:-:S13]  /*0130*/  ISETP.GE.U32.AND P0, PT, R0, 0x800000, PT ;  /* 0x008000000000780c */ /* 0x000fda0003f06070 */
[----:B------:R-:W-:Y:S05]  /*0140*/  @!P0 BRA `(.L_x_3) ;  /* 0xfffffffc00f08947 */ /* 0x000fea000383ffff */
[----:B------:R-:W-:Y:S05]  /*0150*/  BSYNC.RECONVERGENT B1 ;  /* 0x0000000000017941 */ /* 0x000fea0003800200 */
.L_x_2:
[----:B------:R-:W0:Y:S01]  /*0160*/  LDC.64 R4, c[0x0][0x380] ;  /* 0x0000e000ff047b82 */ /* 0x000e220000000a00 */
[C---:B------:R-:W-:Y:S01]  /*0170*/  IADD3 R7, PT, PT, R11.reuse, UR7, RZ ;  /* 0x000000070b077c10 */ /* 0x040fe2000fffe0ff */
[----:B0-----:R-:W-:-:S04]  /*0180*/  IMAD.WIDE.U32 R2, R11, 0x4, R4 ;  /* 0x000000040b027825 */ /* 0x001fc800078e0004 */
[----:B------:R-:W-:Y:S02]  /*0190*/  IMAD.WIDE.U32 R4, R7, 0x4, R4 ;  /* 0x0000000407047825 */ /* 0x000fe400078e0004 */
[----:B------:R-:W2:Y:S04]  /*01a0*/  LDG.E R2, desc[UR8][R2.64] ;  /* 0x0000000802027981 */ /* 0x000ea8000c1e1900 */
[----:B------:R-:W2:Y:S02]  /*01b0*/  LDG.E R5, desc[UR8][R4.64] ;  /* 0x0000000804057981 */ /* 0x000ea4000c1e1900 */
[----:B--2---:R-:W-:-:S05]  /*01c0*/  FADD R7, R2, R5 ;  /* 0x0000000502077221 */ /* 0x004fca0000000000 */
[----:B------:R0:W-:Y:S02]  /*01d0*/  STS [R6], R7 ;  /* 0x0000000706007388 */ /* 0x0001e40000000800 */
.L_x_1:
[----:B------:R-:W-:Y:S05]  /*01e0*/  BSYNC.RECONVERGENT B0 ;  /* 0x0000000000007941 */ /* 0x000fea0003800200 */
.L_x_0:
[----:B------:R-:W-:Y:S01]  /*01f0*/  BAR.SYNC.DEFER_BLOCKING 0x0 ;  /* 0x0000000000007b1d */ /* 0x000fe20000010000 */
[----:B------:R-:W-:Y:S01]  /*0200*/  UISETP.GE.U32.AND UP0, UPT, UR7, 0x4, UPT ;  /* 0x000000040700788c */ /* 0x000fe2000bf06070 */
[----:B------:R-:W-:-:S08]  /*0210*/  ISETP.NE.AND P1, PT, R8, RZ, PT ;  /* 0x000000ff0800720c */ /* 0x000fd00003f25270 */
[----:B------:R-:W-:Y:S05]  /*0220*/  BRA.U !UP0, `(.L_x_4) ;  /* 0x0000000108447547 */ /* 0x000fea000b800000 */
[----:B------:R-:W-:Y:S01]  /*0230*/  USHF.R.U32.HI UR4, URZ, 0x2, UR7 ;  /* 0x00000002ff047899 */ /* 0x000fe20008011607 */
[----:B------:R-:W-:-:S05]  /*0240*/  IMAD.MOV.U32 R5, RZ, RZ, RZ ;  /* 0x000000ffff057224 */ /* 0x000fca00078e00ff */
[----:B------:R-:W-:-:S07]  /*0250*/  MOV R2, UR4 ;  /* 0x0000000400027c02 */ /* 0x000fce0008000f00 */
.L_x_5:
[----:B------:R-:W-:Y:S02]  /*0260*/  ISETP.GT.U32.AND P0, PT, R2, R8, PT ;  /* 0x000000080200720c */ /* 0x000fe40003f04070 */
[----:B------:R-:W-:Y:S02]  /*0270*/  SHF.R.U32.HI R4, RZ, 0x1, R5 ;  /* 0x00000001ff047819 */ /* 0x000fe40000011605 */
[----:B------:R-:W-:-:S13]  /*0280*/  ISETP.GT.U32.AND.EX P0, PT, R5, RZ, PT, P0 ;  /* 0x000000ff0500720c */ /* 0x000fda0003f04100 */
[----:B------:R-:W-:Y:S01]  /*0290*/  @P0 IMAD R0, R2, 0x4, R6 ;  /* 0x0000000402000824 */ /* 0x000fe200078e0206 */
[----:B------:R-:W-:Y:S05]  /*02a0*/  @P0 LDS R3, [R6] ;  /* 0x0000000006030984 */ /* 0x000fea0000000800 */
[----:B------:R-:W1:Y:S02]  /*02b0*/  @P0 LDS R0, [R0] ;  /* 0x0000000000000984 */ /* 0x000e640000000800 */
[----:B-1----:R-:W-:-:S05]  /*02c0*/  @P0 FADD R3, R0, R3 ;  /* 0x0000000300030221 */ /* 0x002fca0000000000 */
[----:B------:R1:W-:Y:S01]  /*02d0*/  @P0 STS [R6], R3 ;  /* 0x0000000306000388 */ /* 0x0003e20000000800 */
[----:B------:R-:W-:Y:S01]  /*02e0*/  BAR.SYNC.DEFER_BLOCKING 0x0 ;  /* 0x0000000000007b1d */ /* 0x000fe20000010000 */
[C---:B------:R-:W-:Y:S02]  /*02f0*/  ISETP.GT.U32.AND P0, PT, R2.reuse, 0x1, PT ;  /* 0x000000010200780c */ /* 0x040fe40003f04070 */
[----:B------:R-:W-:Y:S02]  /*0300*/  SHF.R.U64 R2, R2, 0x1, R5 ;  /* 0x0000000102027819 */ /* 0x000fe40000001205 */
[----:B------:R-:W-:Y:S02]  /*0310*/  ISETP.GT.U32.AND.EX P0, PT, R5, RZ, PT, P0 ;  /* 0x000000ff0500720c */ /* 0x000fe40003f04100 */
[----:B------:R-:W-:-:S11]  /*0320*/  MOV R5, R4 ;  /* 0x0000000400057202 */ /* 0x000fd60000000f00 */
[----:B-1----:R-:W-:Y:S05]  /*0330*/  @P0 BRA `(.L_x_5) ;  /* 0xfffffffc00c80947 */ /* 0x002fea000383ffff */
.L_x_4:
[----:B------:R-:W-:Y:S05]  /*0340*/  @P1 EXIT ;  /* 0x000000000000194d */ /* 0x000fea0003800000 */
[----:B------:R-:W1:Y:S01]  /*0350*/  S2UR UR5, SR_CgaCtaId ;  /* 0x00000000000579c3 */ /* 0x000e620000008800 */
[----:B------:R-:W-:-:S07]  /*0360*/  UMOV UR4, 0x400 ;  /* 0x0000040000047882 */ /* 0x000fce0000000000 */
[----:B------:R-:W2:Y:S01]  /*0370*/  LDC.64 R2, c[0x0][0x388] ;  /* 0x0000e200ff027b82 */ /* 0x000ea20000000a00 */
[----:B-1----:R-:W-:Y:S01]  /*0380*/  ULEA UR4, UR5, UR4, 0x18 ;  /* 0x0000000405047291 */ /* 0x002fe2000f8ec0ff */
[----:B--2---:R-:W-:-:S08]  /*0390*/  IMAD.WIDE.U32 R2, R9, 0x4, R2 ;  /* 0x0000000409027825 */ /* 0x004fd000078e0002 */
[----:B------:R-:W1:Y:S04]  /*03a0*/  LDS R5, [UR4] ;  /* 0x00000004ff057984 */ /* 0x000e680008000800 */
[----:B-1----:R-:W-:Y:S01]  /*03b0*/  STG.E desc[UR8][R2.64], R5 ;  /* 0x0000000502007986 */ /* 0x002fe2000c101908 */
[----:B------:R-:W-:Y:S05]  /*03c0*/  EXIT ;  /* 0x000000000000794d */ /* 0x000fea0003800000 */
.L_x_6:
[----:B------:R-:W-:-:S00]  /*03d0*/  BRA `(.L_x_6) ;  /* 0xfffffffc00fc7947 */ /* 0x000fc0000383ffff */
[----:B------:R-:W-:-:S00]  /*03e0*/  NOP ;  /* 0x0000000000007918 */ /* 0x000fc00000000000 */
        /* <DEDUP_REMOVED lines=9> */
.L_x_26:


//--------------------- .text._Z9reduce_wsPfS_    --------------------------
	.section	.text._Z9reduce_wsPfS_,"ax",@progbits
	.align	128
        .global         _Z9reduce_wsPfS_
        .type           _Z9reduce_wsPfS_,@function
        .size           _Z9reduce_wsPfS_,(.L_x_27 - _Z9reduce_wsPfS_)
        .other          _Z9reduce_wsPfS_,@"STO_CUDA_ENTRY STV_DEFAULT"
_Z9reduce_wsPfS_:
.text._Z9reduce_wsPfS_:
[----:B------:R-:W-:Y:S01]  /*0000*/  LDC R1, c[0x0][0x37c] ;  /* 0x0000df00ff017b82 */ /* 0x000fe20000000800 */
[----:B------:R-:W0:Y:S01]  /*0010*/  S2R R0, SR_TID.X ;  /* 0x0000000000007919 */ /* 0x000e220000002100 */
[----:B------:R-:W0:Y:S01]  /*0020*/  LDCU UR5, c[0x0][0x360] ;  /* 0x00006c00ff0577ac */ /* 0x000e220008000800 */
[----:B------:R-:W-:Y:S01]  /*0030*/  BSSY.RECONVERGENT B0, `(.L_x_7) ;  /* 0x0000012000007945 */ /* 0x000fe20003800200 */
[----:B------:R-:W-:Y:S01]  /*0040*/  HFMA2 R6, -RZ, RZ, 0, 0 ;  /* 0x00000000ff067431 */ /* 0x000fe200000001ff */
[----:B------:R-:W0:Y:S01]  /*0050*/  S2R R3, SR_CTAID.X ;  /* 0x0000000000037919 */ /* 0x000e220000002500 */
[----:B------:R-:W1:Y:S01]  /*0060*/  LDCU.64 UR6, c[0x0][0x358] ;  /* 0x00006b00ff0677ac */ /* 0x000e620008000a00 */
[----:B0-----:R-:W-:-:S05]  /*0070*/  IMAD R2, R3, UR5, R0 ;  /* 0x0000000503027c24 */ /* 0x001fca000f8e0200 */
[----:B------:R-:W-:-:S13]  /*0080*/  ISETP.GT.U32.AND P0, PT, R2, 0x7fffff, PT ;  /* 0x007fffff0200780c */ /* 0x000fda0003f04070 */
[----:B-1----:R-:W-:Y:S05]  /*0090*/  @P0 BRA `(.L_x_8) ;  /* 0x00000000002c0947 */ /* 0x002fea0003800000 */
[----:B------:R-:W0:Y:S01]  /*00a0*/  LDC R8, c[0x0][0x370] ;  /* 0x0000dc00ff087b82 */ /* 0x000e220000000800 */
[----:B------:R-:W-:Y:S01]  /*00b0*/  MOV R7, R2 ;  /* 0x0000000200077202 */ /* 0x000fe20000000f00 */
[----:B------:R-:W-:-:S06]  /*00c0*/  IMAD.MOV.U32 R6, RZ, RZ, RZ ;  /* 0x000000ffff067224 */ /* 0x000fcc00078e00ff */
[----:B------:R-:W1:Y:S01]  /*00d0*/  LDC.64 R4, c[0x0][0x380] ;  /* 0x0000e000ff047b82 */ /* 0x000e620000000a00 */
[----:B0-----:R-:W-:-:S07]  /*00e0*/  IMAD R8, R8, UR5, RZ ;  /* 0x0000000508087c24 */ /* 0x001fce000f8e02ff */
.L_x_9:
[----:B-1----:R-:W-:-:S06]  /*00f0*/  IMAD.WIDE.U32 R2, R7, 0x4, R4 ;  /* 0x0000000407027825 */ /* 0x002fcc00078e0004 */
[----:B------:R-:W2:Y:S01]  /*0100*/  LDG.E R3, desc[UR6][R2.64] ;  /* 0x0000000602037981 */ /* 0x000ea2000c1e1900 */
[----:B------:R-:W-:-:S04]  /*0110*/  IADD3 R7, PT, PT, R8, R7, RZ ;  /* 0x0000000708077210 */ /* 0x000fc80007ffe0ff */
[----:B------:R-:W-:Y:S01]  /*0120*/  ISETP.GE.U32.AND P0, PT, R7, 0x800000, PT ;  /* 0x008000000700780c */ /* 0x000fe20003f06070 */
[----:B--2---:R-:W-:-:S12]  /*0130*/  FADD R6, R3, R6 ;  /* 0x0000000603067221 */ /* 0x004fd80000000000 */
[----:B------:R-:W-:Y:S05]  /*0140*/  @!P0 BRA `(.L_x_9) ;  /* 0xfffffffc00e88947 */ /* 0x000fea000383ffff */
.L_x_8:
[----:B------:R-:W-:Y:S05]  /*0150*/  BSYNC.RECONVERGENT B0 ;  /* 0x0000000000007941 */ /* 0x000fea0003800200 */
.L_x_7:
[----:B------:R-:W0:Y:S01]  /*0160*/  SHFL.DOWN PT, R3, R6, 0x10, 0x1f ;  /* 0x0a001f0006037f89 */ /* 0x000e2200000e0000 */
[----:B------:R-:W-:Y:S01]  /*0170*/  ISETP.GT.U32.AND P1, PT, R0, 0x1f, PT ;  /* 0x0000001f0000780c */ /* 0x000fe20003f24070 */
[----:B0-----:R-:W-:-:S05]  /*0180*/  FADD R3, R3, R6 ;  /* 0x0000000603037221 */ /* 0x001fca0000000000 */
[----:B------:R-:W0:Y:S02]  /*0190*/  SHFL.DOWN PT, R2, R3, 0x8, 0x1f ;  /* 0x09001f0003027f89 */ /* 0x000e2400000e0000 */
[----:B0-----:R-:W-:Y:S01]  /*01a0*/  FADD R4, R3, R2 ;  /* 0x0000000203047221 */ /* 0x001fe20000000000 */
[----:B------:R-:W-:-:S04]  /*01b0*/  LOP3.LUT R2, R0, 0x1f, RZ, 0xc0, !PT ;  /* 0x0000001f00027812 */ /* 0x000fc800078ec0ff */
[----:B------:R-:W0:Y:S01]  /*01c0*/  SHFL.DOWN PT, R5, R4, 0x4, 0x1f ;  /* 0x08801f0004057f89 */ /* 0x000e2200000e0000 */
[----:B------:R-:W-:-:S13]  /*01d0*/  ISETP.NE.AND P0, PT, R2, RZ, PT ;  /* 0x000000ff0200720c */ /* 0x000fda0003f05270 */
[----:B------:R-:W1:Y:S01]  /*01e0*/  @!P0 S2R R9, SR_CgaCtaId ;  /* 0x0000000000098919 */ /* 0x000e620000008800 */
[----:B------:R-:W-:Y:S02]  /*01f0*/  @!P0 MOV R6, 0x400 ;  /* 0x0000040000068802 */ /* 0x000fe40000000f00 */
[----:B------:R-:W-:-:S04]  /*0200*/  @!P0 SHF.R.U32.HI R3, RZ, 0x3, R0 ;  /* 0x00000003ff038819 */ /* 0x000fc80000011600 */
[----:B------:R-:W-:Y:S01]  /*0210*/  @!P0 LOP3.LUT R3, R3, 0x7c, RZ, 0xc0, !PT ;  /* 0x0000007c03038812 */ /* 0x000fe200078ec0ff */
[----:B0-----:R-:W-:-:S05]  /*0220*/  FADD R5, R4, R5 ;  /* 0x0000000504057221 */ /* 0x001fca0000000000 */
[----:B------:R-:W0:Y:S01]  /*0230*/  SHFL.DOWN PT, R8, R5, 0x2, 0x1f ;  /* 0x08401f0005087f89 */ /* 0x000e2200000e0000 */
[----:B-1----:R-:W-:-:S05]  /*0240*/  @!P0 LEA R6, R9, R6, 0x18 ;  /* 0x0000000609068211 */ /* 0x002fca00078ec0ff */
[----:B------:R-:W-:Y:S02]  /*0250*/  @!P0 IMAD.IADD R3, R3, 0x1, R6 ;  /* 0x0000000103038824 */ /* 0x000fe400078e0206 */
[----:B0-----:R-:W-:-:S05]  /*0260*/  FADD R8, R5, R8 ;  /* 0x0000000805087221 */ /* 0x001fca0000000000 */
[----:B------:R-:W0:Y:S02]  /*0270*/  SHFL.DOWN PT, R7, R8, 0x1, 0x1f ;  /* 0x08201f0008077f89 */ /* 0x000e2400000e0000 */
[----:B0-----:R-:W-:-:S05]  /*0280*/  FADD R4, R8, R7 ;  /* 0x0000000708047221 */ /* 0x001fca0000000000 */
[----:B------:R0:W-:Y:S01]  /*0290*/  @!P0 STS [R3], R4 ;  /* 0x0000000403008388 */ /* 0x0001e20000000800 */
[----:B------:R-:W-:Y:S06]  /*02a0*/  BAR.SYNC.DEFER_BLOCKING 0x0 ;  /* 0x0000000000007b1d */ /* 0x000fec0000010000 */
[----:B------:R-:W-:Y:S05]  /*02b0*/  @P1 EXIT ;  /* 0x000000000000194d */ /* 0x000fea0003800000 */
[----:B------:R-:W-:-:S06]  /*02c0*/  USHF.R.U32.HI UR4, URZ, 0x5, UR5 ;  /* 0x00000005ff047899 */ /* 0x000fcc0008011605 */
[----:B------:R-:W-:-:S13]  /*02d0*/  ISETP.GE.U32.AND P0, PT, R0, UR4, PT ;  /* 0x0000000400007c0c */ /* 0x000fda000bf06070 */
[----:B0-----:R-:W0:Y:S01]  /*02e0*/  @!P0 S2R R4, SR_CgaCtaId ;  /* 0x0000000000048919 */ /* 0x001e220000008800 */
[----:B------:R-:W-:-:S04]  /*02f0*/  @!P0 MOV R3, 0x400 ;  /* 0x0000040000038802 */ /* 0x000fc80000000f00 */
[----:B0-----:R-:W-:Y:S02]  /*0300*/  @!P0 LEA R5, R4, R3, 0x18 ;  /* 0x0000000304058211 */ /* 0x001fe400078ec0ff */
[----:B------:R-:W-:-:S03]  /*0310*/  MOV R3, RZ ;  /* 0x000000ff00037202 */ /* 0x000fc60000000f00 */
[----:B------:R-:W-:-:S05]  /*0320*/  @!P0 IMAD R2, R2, 0x4, R5 ;  /* 0x0000000402028824 */ /* 0x000fca00078e0205 */
[----:B------:R-:W0:Y:S01]  /*0330*/  @!P0 LDS R3, [R2] ;  /* 0x0000000002038984 */ /* 0x000e220000000800 */
[----:B------:R-:W-:-:S03]  /*0340*/  ISETP.NE.AND P0, PT, R0, RZ, PT ;  /* 0x000000ff0000720c */ /* 0x000fc60003f05270 */
[----:B0-----:R-:W0:Y:S02]  /*0350*/  SHFL.DOWN PT, R4, R3, 0x10, 0x1f ;  /* 0x0a001f0003047f89 */ /* 0x001e2400000e0000 */
[----:B0-----:R-:W-:-:S05]  /*0360*/  FADD R4, R4, R3 ;  /* 0x0000000304047221 */ /* 0x001fca0000000000 */
[----:B------:R-:W0:Y:S02]  /*0370*/  SHFL.DOWN PT, R5, R4, 0x8, 0x1f ;  /* 0x09001f0004057f89 */ /* 0x000e2400000e0000 */
[----:B0-----:R-:W-:-:S05]  /*0380*/  FADD R5, R4, R5 ;  /* 0x0000000504057221 */ /* 0x001fca0000000000 */
[----:B------:R-:W0:Y:S02]  /*0390*/  SHFL.DOWN PT, R6, R5, 0x4, 0x1f ;  /* 0x08801f0005067f89 */ /* 0x000e2400000e0000 */
[----:B0-----:R-:W-:-:S05]  /*03a0*/  FADD R6, R5, R6 ;  /* 0x0000000605067221 */ /* 0x001fca0000000000 */
[----:B------:R-:W0:Y:S02]  /*03b0*/  SHFL.DOWN PT, R7, R6, 0x2, 0x1f ;  /* 0x08401f0006077f89 */ /* 0x000e2400000e0000 */
[----:B0-----:R-:W-:-:S05]  /*03c0*/  FADD R7, R6, R7 ;  /* 0x0000000706077221 */ /* 0x001fca0000000000 */
[----:B------:R0:W1:Y:S01]  /*03d0*/  SHFL.DOWN PT, R0, R7, 0x1, 0x1f ;  /* 0x08201f0007007f89 */ /* 0x00006200000e0000 */
[----:B------:R-:W-:Y:S05]  /*03e0*/  @P0 EXIT ;  /* 0x000000000000094d */ /* 0x000fea0003800000 */
[----:B------:R-:W2:Y:S01]  /*03f0*/  LDC.64 R2, c[0x0][0x388] ;  /* 0x0000e200ff027b82 */ /* 0x000ea20000000a00 */
[----:B01----:R-:W-:-:S05]  /*0400*/  FADD R7, R7, R0 ;  /* 0x0000000007077221 */ /* 0x003fca0000000000 */
[----:B--2---:R-:W-:Y:S01]  /*0410*/  REDG.E.ADD.F32.FTZ.RN.STRONG.GPU desc[UR6][R2.64], R7 ;  /* 0x00000007020079a6 */ /* 0x004fe2000c12f306 */
[----:B------:R-:W-:Y:S05]  /*0420*/  EXIT ;  /* 0x000000000000794d */ /* 0x000fea0003800000 */
.L_x_10:
        /* <DEDUP_REMOVED lines=13> */
.L_x_27:


//--------------------- .text._Z8reduce_aPfS_     --------------------------
	.section	.text._Z8reduce_aPfS_,"ax",@progbits
	.align	128
        .global         _Z8reduce_aPfS_
        .type           _Z8reduce_aPfS_,@function
        .size           _Z8reduce_aPfS_,(.L_x_25 - _Z8reduce_aPfS_)
        .other          _Z8reduce_aPfS_,@"STO_CUDA_ENTRY STV_DEFAULT"
_Z8reduce_aPfS_:
.text._Z8reduce_aPfS_:
[----:B------:R-:W-:Y:S01]  /*0000*/  LDC R1, c[0x0][0x37c] ;  /* 0x0000df00ff017b82 */ /* 0x000fe20000000800 */
[----:B------:R-:W0:Y:S07]  /*0010*/  S2R R0, SR_TID.X ;  /* 0x0000000000007919 */ /* 0x000e2e0000002100 */
[----:B------:R-:W1:Y:S01]  /*0020*/  S2UR UR5, SR_CgaCtaId ;  /* 0x00000000000579c3 */ /* 0x000e620000008800 */
[----:B------:R-:W2:Y:S01]  /*0030*/  LDCU UR8, c[0x0][0x360] ;  /* 0x00006c00ff0877ac */ /* 0x000ea20008000800 */
[----:B------:R-:W-:Y:S01]  /*0040*/  BSSY.RECONVERGENT B0, `(.L_x_11) ;  /* 0x000006e000007945 */ /* 0x000fe20003800200 */
[----:B------:R-:W2:Y:S01]  /*0050*/  S2R R5, SR_CTAID.X ;  /* 0x0000000000057919 */ /* 0x000ea20000002500 */
[----:B------:R-:W-:Y:S01]  /*0060*/  UMOV UR4, 0x400 ;  /* 0x0000040000047882 */ /* 0x000fe20000000000 */
[----:B------:R-:W3:Y:S01]  /*0070*/  LDCU.64 UR6, c[0x0][0x358] ;  /* 0x00006b00ff0677ac */ /* 0x000ee20008000a00 */
[----:B------:R-:W4:Y:S01]  /*0080*/  LDCU.64 UR10, c[0x0][0x380] ;  /* 0x00007000ff0a77ac */ /* 0x000f220008000a00 */
[----:B-1----:R-:W-:-:S06]  /*0090*/  ULEA UR4, UR5, UR4, 0x18 ;  /* 0x0000000405047291 */ /* 0x002fcc000f8ec0ff */
[----:B0-----:R-:W-:Y:S01]  /*00a0*/  LEA R2, R0, UR4, 0x2 ;  /* 0x0000000400027c11 */ /* 0x001fe2000f8e10ff */
[----:B--2---:R-:W-:-:S04]  /*00b0*/  IMAD R5, R5, UR8, R0 ;  /* 0x0000000805057c24 */ /* 0x004fc8000f8e0200 */
[----:B------:R0:W-:Y:S01]  /*00c0*/  STS [R2], RZ ;  /* 0x000000ff02007388 */ /* 0x0001e20000000800 */
[----:B------:R-:W-:-:S13]  /*00d0*/  ISETP.GT.U32.AND P0, PT, R5, 0x7fffff, PT ;  /* 0x007fffff0500780c */ /* 0x000fda0003f04070 */
[----:B0--34-:R-:W-:Y:S05]  /*00e0*/  @P0 BRA `(.L_x_12) ;  /* 0x00000004008c0947 */ /* 0x019fea0003800000 */
[----:B------:R-:W0:Y:S01]  /*00f0*/  LDC R4, c[0x0][0x370] ;  /* 0x0000dc00ff047b82 */ /* 0x000e220000000800 */
[----:B------:R-:W-:Y:S01]  /*0100*/  BSSY.RECONVERGENT B1, `(.L_x_13) ;  /* 0x0000028000017945 */ /* 0x000fe20003800200 */
[----:B0-----:R-:W-:-:S05]  /*0110*/  IMAD R4, R4, UR8, RZ ;  /* 0x0000000804047c24 */ /* 0x001fca000f8e02ff */
[----:B------:R-:W-:-:S04]  /*0120*/  IADD3 R7, P1, PT, R5, R4, RZ ;  /* 0x0000000405077210 */ /* 0x000fc80007f3e0ff */
[C---:B------:R-:W-:Y:S01]  /*0130*/  ISETP.GE.U32.AND P0, PT, R7.reuse, 0x800000, PT ;  /* 0x008000000700780c */ /* 0x040fe20003f06070 */
[----:B------:R-:W-:Y:S01]  /*0140*/  IMAD.X R8, RZ, RZ, RZ, P1 ;  /* 0x000000ffff087224 */ /* 0x000fe200008e06ff */
[----:B------:R-:W-:-:S04]  /*0150*/  ISETP.GT.U32.AND P1, PT, R7, 0x800000, PT ;  /* 0x008000000700780c */ /* 0x000fc80003f24070 */
[C---:B------:R-:W-:Y:S02]  /*0160*/  ISETP.GE.U32.AND.EX P0, PT, R8.reuse, RZ, PT, P0 ;  /* 0x000000ff0800720c */ /* 0x040fe40003f06100 */
[C---:B------:R-:W-:Y:S02]  /*0170*/  ISETP.GT.U32.AND.EX P1, PT, R8.reuse, RZ, PT, P1 ;  /* 0x000000ff0800720c */ /* 0x040fe40003f24110 */
[----:B------:R-:W-:Y:S02]  /*0180*/  SEL R3, RZ, 0x1, P0 ;  /* 0x00000001ff037807 */ /* 0x000fe40000000000 */
[----:B------:R-:W-:Y:S02]  /*0190*/  SEL R6, R7, 0x800000, P1 ;  /* 0x0080000007067807 */ /* 0x000fe40000800000 */
[----:B------:R-:W-:Y:S02]  /*01a0*/  SEL R9, R8, RZ, P1 ;  /* 0x000000ff08097207 */ /* 0x000fe40000800000 */
[----:B------:R-:W-:Y:S01]  /*01b0*/  IADD3 R7, P0, P1, R6, -R7, -R3 ;  /* 0x8000000706077210 */ /* 0x000fe2000791e803 */
[----:B------:R-:W-:-:S03]  /*01c0*/  IMAD.MOV.U32 R6, RZ, RZ, RZ ;  /* 0x000000ffff067224 */ /* 0x000fc600078e00ff */
[----:B------:R-:W-:-:S04]  /*01d0*/  IADD3.X R9, PT, PT, R9, -0x1, ~R8, P0, P1 ;  /* 0xffffffff09097810 */ /* 0x000fc800007e2c08 */
[----:B------:R-:W-:-:S13]  /*01e0*/  ISETP.NE.U32.AND P0, PT, R9, RZ, PT ;  /* 0x000000ff0900720c */ /* 0x000fda0003f05070 */
[----:B------:R-:W-:Y:S05]  /*01f0*/  @P0 BRA `(.L_x_14) ;  /* 0x0000000000500947 */ /* 0x000fea0003800000 */
[----:B------:R-:W0:Y:S01]  /*0200*/  I2F.U32.RP R10, R4 ;  /* 0x00000004000a7306 */ /* 0x000e220000209000 */
[----:B------:R-:W-:Y:S01]  /*0210*/  IMAD.MOV R11, RZ, RZ, -R4 ;  /* 0x000000ffff0b7224 */ /* 0x000fe200078e0a04 */
[----:B------:R-:W-:-:S06]  /*0220*/  ISETP.NE.U32.AND P2, PT, R4, RZ, PT ;  /* 0x000000ff0400720c */ /* 0x000fcc0003f45070 */
[----:B0-----:R-:W0:Y:S02]  /*0230*/  MUFU.RCP R10, R10 ;  /* 0x0000000a000a7308 */ /* 0x001e240000001000 */
[----:B0-----:R-:W-:-:S06]  /*0240*/  VIADD R8, R10, 0xffffffe ;  /* 0x0ffffffe0a087836 */ /* 0x001fcc0000000000 */
[----:B------:R0:W1:Y:S02]  /*0250*/  F2I.FTZ.U32.TRUNC.NTZ R9, R8 ;  /* 0x0000000800097305 */ /* 0x000064000021f000 */
[----:B0-----:R-:W-:Y:S02]  /*0260*/  IMAD.MOV.U32 R8, RZ, RZ, RZ ;  /* 0x000000ffff087224 */ /* 0x001fe400078e00ff */
[----:B-1----:R-:W-:-:S04]  /*0270*/  IMAD R11, R11, R9, RZ ;  /* 0x000000090b0b7224 */ /* 0x002fc800078e02ff */
[----:B------:R-:W-:-:S06]  /*0280*/  IMAD.HI.U32 R12, R9, R11, R8 ;  /* 0x0000000b090c7227 */ /* 0x000fcc00078e0008 */
[----:B------:R-:W-:-:S04]  /*0290*/  IMAD.HI.U32 R8, R12, R7, RZ ;  /* 0x000000070c087227 */ /* 0x000fc800078e00ff */
[----:B------:R-:W-:-:S04]  /*02a0*/  IMAD.MOV R9, RZ, RZ, -R8 ;  /* 0x000000ffff097224 */ /* 0x000fc800078e0a08 */
[----:B------:R-:W-:Y:S02]  /*02b0*/  IMAD R7, R4, R9, R7 ;  /* 0x0000000904077224 */ /* 0x000fe400078e0207 */
[----:B------:R-:W-:-:S03]  /*02c0*/  IMAD.MOV.U32 R9, RZ, RZ, RZ ;  /* 0x000000ffff097224 */ /* 0x000fc600078e00ff */
[----:B------:R-:W-:-:S13]  /*02d0*/  ISETP.GE.U32.AND P0, PT, R7, R4, PT ;  /* 0x000000040700720c */ /* 0x000fda0003f06070 */
[----:B------:R-:W-:Y:S02]  /*02e0*/  @P0 IMAD.IADD R7, R7, 0x1, -R4 ;  /* 0x0000000107070824 */ /* 0x000fe400078e0a04 */
[----:B------:R-:W-:-:S03]  /*02f0*/  @P0 VIADD R8, R8, 0x1 ;  /* 0x0000000108080836 */ /* 0x000fc60000000000 */
[----:B------:R-:W-:-:S13]  /*0300*/  ISETP.GE.U32.AND P1, PT, R7, R4, PT ;  /* 0x000000040700720c */ /* 0x000fda0003f26070 */
[----:B------:R-:W-:Y:S01]  /*0310*/  @P1 VIADD R8, R8, 0x1 ;  /* 0x0000000108081836 */ /* 0x000fe20000000000 */
[----:B------:R-:W-:Y:S01]  /*0320*/  @!P2 LOP3.LUT R8, RZ, R4, RZ, 0x33, !PT ;  /* 0x00000004ff08a212 */ /* 0x000fe200078e33ff */
[----:B------:R-:W-:Y:S06]  /*0330*/  BRA `(.L_x_15) ;  /* 0x0000000000107947 */ /* 0x000fec0003800000 */
.L_x_14:
[----:B------:R-:W-:-:S07]  /*0340*/  MOV R8, 0x360 ;  /* 0x0000036000087802 */ /* 0x000fce0000000f00 */
[----:B------:R-:W-:Y:S05]  /*0350*/  CALL.REL.NOINC `($__internal_0_$__cuda_sm20_div_u64) ;  /* 0x0000000400687944 */ /* 0x000fea0003c00000 */
[----:B------:R-:W-:Y:S02]  /*0360*/  IMAD.MOV.U32 R8, RZ, RZ, R7 ;  /* 0x000000ffff087224 */ /* 0x000fe400078e0007 */
[----:B------:R-:W-:-:S07]  /*0370*/  IMAD.MOV.U32 R9, RZ, RZ, R10 ;  /* 0x000000ffff097224 */ /* 0x000fce00078e000a */
.L_x_15:
[----:B------:R-:W-:Y:S05]  /*0380*/  BSYNC.RECONVERGENT B1 ;  /* 0x0000000000017941 */ /* 0x000fea0003800200 */
.L_x_13:
[----:B------:R-:W-:Y:S01]  /*0390*/  IADD3 R7, P0, PT, R8, R3, RZ ;  /* 0x0000000308077210 */ /* 0x000fe20007f1e0ff */
[----:B------:R-:W-:Y:S03]  /*03a0*/  BSSY.RECONVERGENT B1, `(.L_x_16) ;  /* 0x000001c000017945 */ /* 0x000fe60003800200 */
[C---:B------:R-:W-:Y:S01]  /*03b0*/  LOP3.LUT R3, R7.reuse, 0x3, RZ, 0xc0, !PT ;  /* 0x0000000307037812 */ /* 0x040fe200078ec0ff */
[----:B------:R-:W-:Y:S01]  /*03c0*/  IMAD.X R8, RZ, RZ, R9, P0 ;  /* 0x000000ffff087224 */ /* 0x000fe200000e0609 */
[----:B------:R-:W-:Y:S02]  /*03d0*/  ISETP.GE.U32.AND P0, PT, R7, 0x3, PT ;  /* 0x000000030700780c */ /* 0x000fe40003f06070 */
[----:B------:R-:W-:Y:S01]  /*03e0*/  ISETP.NE.U32.AND P1, PT, R3, 0x3, PT ;  /* 0x000000030300780c */ /* 0x000fe20003f25070 */
[----:B------:R-:W-:Y:S01]  /*03f0*/  IMAD.MOV.U32 R3, RZ, RZ, RZ ;  /* 0x000000ffff037224 */ /* 0x000fe200078e00ff */
[----:B------:R-:W-:-:S02]  /*0400*/  ISETP.GE.U32.AND.EX P0, PT, R8, RZ, PT, P0 ;  /* 0x000000ff0800720c */ /* 0x000fc40003f06100 */
[----:B------:R-:W-:-:S13]  /*0410*/  ISETP.NE.AND.EX P1, PT, RZ, RZ, PT, P1 ;  /* 0x000000ffff00720c */ /* 0x000fda0003f25310 */
[----:B------:R-:W-:Y:S05]  /*0420*/  @!P1 BRA `(.L_x_17) ;  /* 0x00000000004c9947 */ /* 0x000fea0003800000 */
[----:B------:R-:W0:Y:S01]  /*0430*/  LDCU.64 UR4, c[0x0][0x380] ;  /* 0x00007000ff0477ac */ /* 0x000e220008000a00 */
[----:B------:R-:W-:Y:S02]  /*0440*/  VIADD R7, R7, 0x1 ;  /* 0x0000000107077836 */ /* 0x000fe40000000000 */
[----:B------:R-:W-:Y:S02]  /*0450*/  IMAD.MOV.U32 R10, RZ, RZ, RZ ;  /* 0x000000ffff0a7224 */ /* 0x000fe400078e00ff */
[----:B------:R-:W-:Y:S01]  /*0460*/  IMAD.MOV.U32 R3, RZ, RZ, RZ ;  /* 0x000000ffff037224 */ /* 0x000fe200078e00ff */
[----:B------:R-:W-:Y:S02]  /*0470*/  LOP3.LUT R7, R7, 0x3, RZ, 0xc0, !PT ;  /* 0x0000000307077812 */ /* 0x000fe400078ec0ff */
[----:B0-----:R-:W-:-:S04]  /*0480*/  LEA R11, P1, R5, UR4, 0x2 ;  /* 0x00000004050b7c11 */ /* 0x001fc8000f8210ff */
[----:B------:R-:W-:-:S09]  /*0490*/  LEA.HI.X R9, R5, UR5, R6, 0x2, P1 ;  /* 0x0000000505097c11 */ /* 0x000fd200088f1406 */
.L_x_18:
[----:B------:R-:W-:-:S06]  /*04a0*/  IMAD.MOV.U32 R8, RZ, RZ, R11 ;  /* 0x000000ffff087224 */ /* 0x000fcc00078e000b */
[----:B------:R0:W2:Y:S01]  /*04b0*/  LDG.E R8, desc[UR6][R8.64] ;  /* 0x0000000608087981 */ /* 0x0000a2000c1e1900 */
[----:B------:R-:W-:Y:S02]  /*04c0*/  IADD3 R7, P1, PT, R7, -0x1, RZ ;  /* 0xffffffff07077810 */ /* 0x000fe40007f3e0ff */
[----:B------:R-:W-:Y:S02]  /*04d0*/  IADD3 R5, P2, PT, R4, R5, RZ ;  /* 0x0000000504057210 */ /* 0x000fe40007f5e0ff */
[----:B------:R-:W-:Y:S02]  /*04e0*/  IADD3.X R10, PT, PT, R10, -0x1, RZ, P1, !PT ;  /* 0xffffffff0a0a7810 */ /* 0x000fe40000ffe4ff */
[----:B------:R-:W-:Y:S01]  /*04f0*/  ISETP.NE.U32.AND P1, PT, R7, RZ, PT ;  /* 0x000000ff0700720c */ /* 0x000fe20003f25070 */
[----:B------:R-:W-:Y:S01]  /*0500*/  IMAD.X R6, RZ, RZ, R6, P2 ;  /* 0x000000ffff067224 */ /* 0x000fe200010e0606 */
[----:B------:R-:W-:Y:S02]  /*0510*/  LEA R11, P3, R4, R11, 0x2 ;  /* 0x0000000b040b7211 */ /* 0x000fe400078610ff */
[----:B------:R-:W-:-:S02]  /*0520*/  ISETP.NE.AND.EX P1, PT, R10, RZ, PT, P1 ;  /* 0x000000ff0a00720c */ /* 0x000fc40003f25310 */
[----:B0-----:R-:W-:Y:S01]  /*0530*/  LEA.HI.X R9, R4, R9, RZ, 0x2, P3 ;  /* 0x0000000904097211 */ /* 0x001fe200018f14ff */
[----:B--2---:R-:W-:-:S10]  /*0540*/  FADD R3, R8, R3 ;  /* 0x0000000308037221 */ /* 0x004fd40000000000 */
[----:B------:R-:W-:Y:S05]  /*0550*/  @P1 BRA `(.L_x_18) ;  /* 0xfffffffc00d01947 */ /* 0x000fea000383ffff */
.L_x_17:
[----:B------:R-:W-:Y:S05]  /*0560*/  BSYNC.RECONVERGENT B1 ;  /* 0x0000000000017941 */ /* 0x000fea0003800200 */
.L_x_16:
[----:B------:R-:W-:Y:S04]  /*0570*/  BSSY.RECONVERGENT B1, `(.L_x_19) ;  /* 0x0000019000017945 */ /* 0x000fe80003800200 */
[----:B------:R-:W-:Y:S05]  /*0580*/  @!P0 BRA `(.L_x_20) ;  /* 0x00000000005c8947 */ /* 0x000fea0003800000 */
[----:B------:R-:W-:Y:S01]  /*0590*/  IMAD.SHL.U32 R7, R4, 0x4, RZ ;  /* 0x0000000404077824 */ /* 0x000fe200078e00ff */
[----:B------:R-:W-:-:S07]  /*05a0*/  SHF.R.U32.HI R17, RZ, 0x1e, R4 ;  /* 0x0000001eff117819 */ /* 0x000fce0000011604 */
.L_x_21:
[----:B------:R-:W-:-:S04]  /*05b0*/  LEA R8, P0, R5, UR10, 0x2 ;  /* 0x0000000a05087c11 */ /* 0x000fc8000f8010ff */
[----:B------:R-:W-:Y:S02]  /*05c0*/  LEA.HI.X R9, R5, UR11, R6, 0x2, P0 ;  /* 0x0000000b05097c11 */ /* 0x000fe400080f1406 */
[----:B------:R-:W-:-:S03]  /*05d0*/  IADD3 R10, P0, PT, R7, R8, RZ ;  /* 0x00000008070a7210 */ /* 0x000fc60007f1e0ff */
[----:B------:R-:W2:Y:S02]  /*05e0*/  LDG.E R8, desc[UR6][R8.64] ;  /* 0x0000000608087981 */ /* 0x000ea4000c1e1900 */
[----:B------:R-:W-:Y:S01]  /*05f0*/  IMAD.X R11, R17, 0x1, R9, P0 ;  /* 0x00000001110b7824 */ /* 0x000fe200000e0609 */
[----:B------:R-:W-:-:S04]  /*0600*/  IADD3 R12, P0, PT, R7, R10, RZ ;  /* 0x0000000a070c7210 */ /* 0x000fc80007f1e0ff */
[----:B------:R-:W3:Y:S01]  /*0610*/  LDG.E R10, desc[UR6][R10.64] ;  /* 0x000000060a0a7981 */ /* 0x000ee2000c1e1900 */
[----:B------:R-:W-:Y:S01]  /*0620*/  IMAD.X R13, R17, 0x1, R11, P0 ;  /* 0x00000001110d7824 */ /* 0x000fe200000e060b */
[----:B------:R-:W-:-:S04]  /*0630*/  IADD3 R14, P0, PT, R7, R12, RZ ;  /* 0x0000000c070e7210 */ /* 0x000fc80007f1e0ff */
[----:B------:R-:W-:Y:S01]  /*0640*/  IADD3.X R15, PT, PT, R17, R13, RZ, P0, !PT ;  /* 0x0000000d110f7210 */ /* 0x000fe200007fe4ff */
[----:B------:R-:W4:Y:S04]  /*0650*/  LDG.E R12, desc[UR6][R12.64] ;  /* 0x000000060c0c7981 */ /* 0x000f28000c1e1900 */
[----:B------:R-:W5:Y:S01]  /*0660*/  LDG.E R14, desc[UR6][R14.64] ;  /* 0x000000060e0e7981 */ /* 0x000f62000c1e1900 */
[----:B------:R-:W-:-:S05]  /*0670*/  IADD3 R5, P0, PT, R7, R5, RZ ;  /* 0x0000000507057210 */ /* 0x000fca0007f1e0ff */
[----:B------:R-:W-:Y:S01]  /*0680*/  IMAD.X R6, R17, 0x1, R6, P0 ;  /* 0x0000000111067824 */ /* 0x000fe200000e0606 */
[----:B------:R-:W-:-:S04]  /*0690*/  ISETP.GE.U32.AND P0, PT, R5, 0x800000, PT ;  /* 0x008000000500780c */ /* 0x000fc80003f06070 */
[----:B------:R-:W-:Y:S01]  /*06a0*/  ISETP.GE.U32.AND.EX P0, PT, R6, RZ, PT, P0 ;  /* 0x000000ff0600720c */ /* 0x000fe20003f06100 */
[----:B--2---:R-:W-:-:S04]  /*06b0*/  FADD R3, R8, R3 ;  /* 0x0000000308037221 */ /* 0x004fc80000000000 */
[----:B---3--:R-:W-:-:S04]  /*06c0*/  FADD R3, R3, R10 ;  /* 0x0000000a03037221 */ /* 0x008fc80000000000 */
[----:B----4-:R-:W-:-:S04]  /*06d0*/  FADD R3, R3, R12 ;  /* 0x0000000c03037221 */ /* 0x010fc80000000000 */
[----:B-----5:R-:W-:Y:S01]  /*06e0*/  FADD R3, R3, R14 ;  /* 0x0000000e03037221 */ /* 0x020fe20000000000 */
[----:B------:R-:W-:Y:S06]  /*06f0*/  @!P0 BRA `(.L_x_21) ;  /* 0xfffffffc00ac8947 */ /* 0x000fec000383ffff */
.L_x_20:
[----:B------:R-:W-:Y:S05]  /*0700*/  BSYNC.RECONVERGENT B1 ;  /* 0x0000000000017941 */ /* 0x000fea0003800200 */
.L_x_19:
[----:B------:R0:W-:Y:S02]  /*0710*/  STS [R2], R3 ;  /* 0x0000000302007388 */ /* 0x0001e40000000800 */
.L_x_12:
[----:B------:R-:W-:Y:S05]  /*0720*/  BSYNC.RECONVERGENT B0 ;  /* 0x0000000000007941 */ /* 0x000fea0003800200 */
.L_x_11:
[----:B------:R-:W-:Y:S01]  /*0730*/  UISETP.GE.U32.AND UP0, UPT, UR8, 0x2, UPT ;  /* 0x000000020800788c */ /* 0x000fe2000bf06070 */
[----:B------:R-:W-:-:S08]  /*0740*/  ISETP.NE.AND P1, PT, R0, RZ, PT ;  /* 0x000000ff0000720c */ /* 0x000fd00003f25270 */
[----:B------:R-:W-:Y:S05]  /*0750*/  BRA.U !UP0, `(.L_x_22) ;  /* 0x0000000108487547 */ /* 0x000fea000b800000 */
[----:B------:R-:W-:Y:S01]  /*0760*/  USHF.R.U32.HI UR4, URZ, 0x1, UR8 ;  /* 0x00000001ff047899 */ /* 0x000fe20008011608 */
[----:B------:R-:W-:-:S05]  /*0770*/  IMAD.MOV.U32 R8, RZ, RZ, RZ ;  /* 0x000000ffff087224 */ /* 0x000fca00078e00ff */
[----:B------:R-:W-:-:S07]  /*0780*/  IMAD.U32 R7, RZ, RZ, UR4 ;  /* 0x00000004ff077e24 */ /* 0x000fce000f8e00ff */
.L_x_23:
[----:B------:R-:W-:Y:S01]  /*0790*/  BAR.SYNC.DEFER_BLOCKING 0x0 ;  /* 0x0000000000007b1d */ /* 0x000fe20000010000 */
[----:B------:R-:W-:Y:S02]  /*07a0*/  ISETP.GT.U32.AND P0, PT, R7, R0, PT ;  /* 0x000000000700720c */ /* 0x000fe40003f04070 */
[----:B------:R-:W-:Y:S02]  /*07b0*/  SHF.R.U32.HI R6, RZ, 0x1, R8 ;  /* 0x00000001ff067819 */ /* 0x000fe40000011608 */
[----:B------:R-:W-:-:S13]  /*07c0*/  ISETP.GT.U32.AND.EX P0, PT, R8, RZ, PT, P0 ;  /* 0x000000ff0800720c */ /* 0x000fda0003f04100 */
[----:B0-----:R-:W-:Y:S01]  /*07d0*/  @P0 IMAD R3, R7, 0x4, R2 ;  /* 0x0000000407030824 */ /* 0x001fe200078e0202 */
[----:B------:R-:W-:Y:S05]  /*07e0*/  @P0 LDS R4, [R2] ;  /* 0x0000000002040984 */ /* 0x000fea0000000800 */
[----:B------:R-:W0:Y:S02]  /*07f0*/  @P0 LDS R3, [R3] ;  /* 0x0000000003030984 */ /* 0x000e240000000800 */
[----:B0-----:R-:W-:Y:S01]  /*0800*/  @P0 FADD R5, R3, R4 ;  /* 0x0000000403050221 */ /* 0x001fe20000000000 */
[----:B------:R-:W-:-:S04]  /*0810*/  SHF.R.U64 R4, R7, 0x1, R8 ;  /* 0x0000000107047819 */ /* 0x000fc80000001208 */
[----:B------:R1:W-:Y:S01]  /*0820*/  @P0 STS [R2], R5 ;  /* 0x0000000502000388 */ /* 0x0003e20000000800 */
[----:B------:R-:W-:Y:S01]  /*0830*/  ISETP.GT.U32.AND P0, PT, R7, 0x1, PT ;  /* 0x000000010700780c */ /* 0x000fe20003f04070 */
[----:B------:R-:W-:-:S03]  /*0840*/  IMAD.MOV.U32 R7, RZ, RZ, R4 ;  /* 0x000000ffff077224 */ /* 0x000fc600078e0004 */
[----:B------:R-:W-:Y:S01]  /*0850*/  ISETP.GT.U32.AND.EX P0, PT, R8, RZ, PT, P0 ;  /* 0x000000ff0800720c */ /* 0x000fe20003f04100 */
[----:B------:R-:W-:-:S12]  /*0860*/  IMAD.MOV.U32 R8, RZ, RZ, R6 ;  /* 0x000000ffff087224 */ /* 0x000fd800078e0006 */
[----:B-1----:R-:W-:Y:S05]  /*0870*/  @P0 BRA `(.L_x_23) ;  /* 0xfffffffc00c40947 */ /* 0x002fea000383ffff */
.L_x_22:
[----:B------:R-:W-:Y:S05]  /*0880*/  @P1 EXIT ;  /* 0x000000000000194d */ /* 0x000fea0003800000 */
[----:B------:R-:W1:Y:S01]  /*0890*/  S2UR UR5, SR_CgaCtaId ;  /* 0x00000000000579c3 */ /* 0x000e620000008800 */
[----:B------:R-:W-:-:S07]  /*08a0*/  UMOV UR4, 0x400 ;  /* 0x0000040000047882 */ /* 0x000fce0000000000 */
[----:B0-----:R-:W0:Y:S01]  /*08b0*/  LDC.64 R2, c[0x0][0x388] ;  /* 0x0000e200ff027b82 */ /* 0x001e220000000a00 */
[----:B-1----:R-:W-:-:S09]  /*08c0*/  ULEA UR4, UR5, UR4, 0x18 ;  /* 0x0000000405047291 */ /* 0x002fd2000f8ec0ff */
[----:B------:R-:W0:Y:S04]  /*08d0*/  LDS R5, [UR4] ;  /* 0x00000004ff057984 */ /* 0x000e280008000800 */
[----:B0-----:R-:W-:Y:S01]  /*08e0*/  REDG.E.ADD.F32.FTZ.RN.STRONG.GPU desc[UR6][R2.64], R5 ;  /* 0x00000005020079a6 */ /* 0x001fe2000c12f306 */
[----:B------:R-:W-:Y:S05]  /*08f0*/  EXIT ;  /* 0x000000000000794d */ /* 0x000fea0003800000 */
        .weak           $__internal_0_$__cuda_sm20_div_u64
        .type           $__internal_0_$__cuda_sm20_div_u64,@function
        .size           $__internal_0_$__cuda_sm20_div_u64,(.L_x_25 - $__internal_0_$__cuda_sm20_div_u64)
$__internal_0_$__cuda_sm20_div_u64:
[----:B------:R-:W-:Y:S02]  /*0900*/  IMAD.MOV.U32 R14, RZ, RZ, R4 ;  /* 0x000000ffff0e7224 */ /* 0x000fe400078e0004 */
[----:B------:R-:W-:-:S04]  /*0910*/  IMAD.MOV.U32 R15, RZ, RZ, RZ ;  /* 0x000000ffff0f7224 */ /* 0x000fc800078e00ff */
[----:B------:R-:W0:Y:S08]  /*0920*/  I2F.U64.RP R14, R14 ;  /* 0x0000000e000e7312 */ /* 0x000e300000309000 */
[----:B0-----:R-:W0:Y:S02]  /*0930*/  MUFU.RCP R10, R14 ;  /* 0x0000000e000a7308 */ /* 0x001e240000001000 */
[----:B0-----:R-:W-:-:S06]  /*0940*/  VIADD R10, R10, 0x1ffffffe ;  /* 0x1ffffffe0a0a7836 */ /* 0x001fcc0000000000 */
[----:B------:R-:W0:Y:S02]  /*0950*/  F2I.U64.TRUNC R10, R10 ;  /* 0x0000000a000a7311 */ /* 0x000e24000020d800 */
[----:B0-----:R-:W-:-:S04]  /*0960*/  IMAD.WIDE.U32 R12, R10, R4, RZ ;  /* 0x000000040a0c7225 */ /* 0x001fc800078e00ff */
[----:B------:R-:W-:Y:S01]  /*0970*/  IMAD R13, R11, R4, R13 ;  /* 0x000000040b0d7224 */ /* 0x000fe200078e020d */
[----:B------:R-:W-:-:S05]  /*0980*/  IADD3 R17, P0, PT, RZ, -R12, RZ ;  /* 0x8000000cff117210 */ /* 0x000fca0007f1e0ff */
[----:B------:R-:W-:-:S04]  /*0990*/  IMAD.HI.U32 R12, R10, R17, RZ ;  /* 0x000000110a0c7227 */ /* 0x000fc800078e00ff */
[----:B------:R-:W-:Y:S02]  /*09a0*/  IMAD.X R19, RZ, RZ, ~R13, P0 ;  /* 0x000000ffff137224 */ /* 0x000fe400000e0e0d */
[----:B------:R-:W-:Y:S02]  /*09b0*/  IMAD.MOV.U32 R13, RZ, RZ, R10 ;  /* 0x000000ffff0d7224 */ /* 0x000fe400078e000a */
[-C--:B------:R-:W-:Y:S02]  /*09c0*/  IMAD R15, R11, R19.reuse, RZ ;  /* 0x000000130b0f7224 */ /* 0x080fe400078e02ff */
[----:B------:R-:W-:-:S04]  /*09d0*/  IMAD.WIDE.U32 R12, P0, R10, R19, R12 ;  /* 0x000000130a0c7225 */ /* 0x000fc8000780000c */
[----:B------:R-:W-:-:S04]  /*09e0*/  IMAD.HI.U32 R19, R11, R19, RZ ;  /* 0x000000130b137227 */ /* 0x000fc800078e00ff */
[----:B------:R-:W-:-:S05]  /*09f0*/  IMAD.HI.U32 R12, P1, R11, R17, R12 ;  /* 0x000000110b0c7227 */ /* 0x000fca000782000c */
[----:B------:R-:W-:Y:S02]  /*0a00*/  IADD3 R13, P2, PT, R15, R12, RZ ;  /* 0x0000000c0f0d7210 */ /* 0x000fe40007f5e0ff */
[----:B------:R-:W-:-:S03]  /*0a10*/  IADD3.X R12, PT, PT, R19, R11, RZ, P0, !PT ;  /* 0x0000000b130c7210 */ /* 0x000fc600007fe4ff */
[----:B------:R-:W-:Y:S01]  /*0a20*/  IMAD.WIDE.U32 R10, R13, R4, RZ ;  /* 0x000000040d0a7225 */ /* 0x000fe200078e00ff */
[----:B------:R-:W-:Y:S02]  /*0a30*/  IADD3.X R15, PT, PT, RZ, RZ, R12, P2, P1 ;  /* 0x000000ffff0f7210 */ /* 0x000fe400017e240c */
[----:B------:R-:W-:-:S03]  /*0a40*/  IADD3 R17, P0, PT, RZ, -R10, RZ ;  /* 0x8000000aff117210 */ /* 0x000fc60007f1e0ff */
[----:B------:R-:W-:Y:S02]  /*0a50*/  IMAD R10, R15, R4, R11 ;  /* 0x000000040f0a7224 */ /* 0x000fe400078e020b */
[----:B------:R-:W-:-:S04]  /*0a60*/  IMAD.HI.U32 R12, R13, R17, RZ ;  /* 0x000000110d0c7227 */ /* 0x000fc800078e00ff */
[----:B------:R-:W-:-:S04]  /*0a70*/  IMAD.X R10, RZ, RZ, ~R10, P0 ;  /* 0x000000ffff0a7224 */ /* 0x000fc800000e0e0a */
[----:B------:R-:W-:-:S04]  /*0a80*/  IMAD.WIDE.U32 R12, P0, R13, R10, R12 ;  /* 0x0000000a0d0c7225 */ /* 0x000fc8000780000c */
[C---:B------:R-:W-:Y:S02]  /*0a90*/  IMAD R11, R15.reuse, R10, RZ ;  /* 0x0000000a0f0b7224 */ /* 0x040fe400078e02ff */
[----:B------:R-:W-:-:S04]  /*0aa0*/  IMAD.HI.U32 R12, P1, R15, R17, R12 ;  /* 0x000000110f0c7227 */ /* 0x000fc8000782000c */
[----:B------:R-:W-:Y:S01]  /*0ab0*/  IMAD.HI.U32 R10, R15, R10, RZ ;  /* 0x0000000a0f0a7227 */ /* 0x000fe200078e00ff */
[----:B------:R-:W-:-:S03]  /*0ac0*/  IADD3 R12, P2, PT, R11, R12, RZ ;  /* 0x0000000c0b0c7210 */ /* 0x000fc60007f5e0ff */
[----:B------:R-:W-:Y:S02]  /*0ad0*/  IMAD.X R15, R10, 0x1, R15, P0 ;  /* 0x000000010a0f7824 */ /* 0x000fe400000e060f */
[----:B------:R-:W-:-:S03]  /*0ae0*/  IMAD.HI.U32 R10, R12, R7, RZ ;  /* 0x000000070c0a7227 */ /* 0x000fc600078e00ff */
[----:B------:R-:W-:Y:S01]  /*0af0*/  IADD3.X R14, PT, PT, RZ, RZ, R15, P2, P1 ;  /* 0x000000ffff0e7210 */ /* 0x000fe200017e240f */
[----:B------:R-:W-:Y:S02]  /*0b00*/  IMAD.MOV.U32 R11, RZ, RZ, RZ ;  /* 0x000000ffff0b7224 */ /* 0x000fe400078e00ff */
[----:B------:R-:W-:-:S04]  /*0b10*/  IMAD.WIDE.U32 R10, R12, R9, R10 ;  /* 0x000000090c0a7225 */ /* 0x000fc800078e000a */
[C---:B------:R-:W-:Y:S02]  /*0b20*/  IMAD R13, R14.reuse, R9, RZ ;  /* 0x000000090e0d7224 */ /* 0x040fe400078e02ff */
[----:B------:R-:W-:-:S04]  /*0b30*/  IMAD.HI.U32 R10, P0, R14, R7, R10 ;  /* 0x000000070e0a7227 */ /* 0x000fc8000780000a */
[----:B------:R-:W-:Y:S01]  /*0b40*/  IMAD.HI.U32 R14, R14, R9, RZ ;  /* 0x000000090e0e7227 */ /* 0x000fe200078e00ff */
[----:B------:R-:W-:-:S03]  /*0b50*/  IADD3 R13, P1, PT, R13, R10, RZ ;  /* 0x0000000a0d0d7210 */ /* 0x000fc60007f3e0ff */
[----:B------:R-:W-:-:S04]  /*0b60*/  IMAD.X R10, RZ, RZ, R14, P0 ;  /* 0x000000ffff0a7224 */ /* 0x000fc800000e060e */
[----:B------:R-:W-:Y:S02]  /*0b70*/  IMAD.X R15, RZ, RZ, R10, P1 ;  /* 0x000000ffff0f7224 */ /* 0x000fe400008e060a */
[----:B------:R-:W-:-:S04]  /*0b80*/  IMAD.WIDE.U32 R10, R13, R4, RZ ;  /* 0x000000040d0a7225 */ /* 0x000fc800078e00ff */
[----:B------:R-:W-:Y:S01]  /*0b90*/  IMAD R12, R15, R4, R11 ;  /* 0x000000040f0c7224 */ /* 0x000fe200078e020b */
[----:B------:R-:W-:-:S04]  /*0ba0*/  IADD3 R11, P0, PT, -R10, R7, RZ ;  /* 0x000000070a0b7210 */ /* 0x000fc80007f1e1ff */
[-C--:B------:R-:W-:Y:S01]  /*0bb0*/  IADD3 R7, P1, PT, -R4, R11.reuse, RZ ;  /* 0x0000000b04077210 */ /* 0x080fe20007f3e1ff */
[----:B------:R-:W-:Y:S01]  /*0bc0*/  IMAD.X R14, R9, 0x1, ~R12, P0 ;  /* 0x00000001090e7824 */ /* 0x000fe200000e0e0c */
[----:B------:R-:W-:Y:S02]  /*0bd0*/  ISETP.GE.U32.AND P0, PT, R11, R4, PT ;  /* 0x000000040b00720c */ /* 0x000fe40003f06070 */
[----:B------:R-:W-:Y:S02]  /*0be0*/  IADD3 R12, P2, PT, R13, 0x1, RZ ;  /* 0x000000010d0c7810 */ /* 0x000fe40007f5e0ff */
[C---:B------:R-:W-:Y:S02]  /*0bf0*/  ISETP.GE.U32.AND.EX P0, PT, R14.reuse, RZ, PT, P0 ;  /* 0x000000ff0e00720c */ /* 0x040fe40003f06100 */
[----:B------:R-:W-:Y:S01]  /*0c00*/  IADD3.X R9, PT, PT, R14, -0x1, RZ, P1, !PT ;  /* 0xffffffff0e097810 */ /* 0x000fe20000ffe4ff */
[----:B------:R-:W-:Y:S01]  /*0c10*/  IMAD.X R10, RZ, RZ, R15, P2 ;  /* 0x000000ffff0a7224 */ /* 0x000fe200010e060f */
[----:B------:R-:W-:-:S02]  /*0c20*/  SEL R7, R7, R11, P0 ;  /* 0x0000000b07077207 */ /* 0x000fc40000000000 */
[----:B------:R-:W-:Y:S02]  /*0c30*/  SEL R12, R12, R13, P0 ;  /* 0x0000000d0c0c7207 */ /* 0x000fe40000000000 */
[----:B------:R-:W-:Y:S02]  /*0c40*/  SEL R9, R9, R14, P0 ;  /* 0x0000000e09097207 */ /* 0x000fe40000000000 */
[----:B------:R-:W-:Y:S02]  /*0c50*/  SEL R15, R10, R15, P0 ;  /* 0x0000000f0a0f7207 */ /* 0x000fe40000000000 */
[----:B------:R-:W-:Y:S02]  /*0c60*/  ISETP.GE.U32.AND P0, PT, R7, R4, PT ;  /* 0x000000040700720c */ /* 0x000fe40003f06070 */
[----:B------:R-:W-:Y:S02]  /*0c70*/  IADD3 R7, P2, PT, R12, 0x1, RZ ;  /* 0x000000010c077810 */ /* 0x000fe40007f5e0ff */
[----:B------:R-:W-:-:S02]  /*0c80*/  ISETP.NE.U32.AND P1, PT, R4, RZ, PT ;  /* 0x000000ff0400720c */ /* 0x000fc40003f25070 */
[----:B------:R-:W-:Y:S01]  /*0c90*/  ISETP.GE.U32.AND.EX P0, PT, R9, RZ, PT, P0 ;  /* 0x000000ff0900720c */ /* 0x000fe20003f06100 */
[----:B------:R-:W-:Y:S01]  /*0ca0*/  IMAD.X R10, RZ, RZ, R15, P2 ;  /* 0x000000ffff0a7224 */ /* 0x000fe200010e060f */
[----:B------:R-:W-:Y:S01]  /*0cb0*/  ISETP.NE.AND.EX P1, PT, RZ, RZ, PT, P1 ;  /* 0x000000ffff00720c */ /* 0x000fe20003f25310 */
[----:B------:R-:W-:Y:S01]  /*0cc0*/  IMAD.MOV.U32 R9, RZ, RZ, 0x0 ;  /* 0x00000000ff097424 */ /* 0x000fe200078e00ff */
[----:B------:R-:W-:Y:S02]  /*0cd0*/  SEL R7, R7, R12, P0 ;  /* 0x0000000c07077207 */ /* 0x000fe40000000000 */
[----:B------:R-:W-:Y:S02]  /*0ce0*/  SEL R10, R10, R15, P0 ;  /* 0x0000000f0a0a7207 */ /* 0x000fe40000000000 */
[----:B------:R-:W-:Y:S02]  /*0cf0*/  SEL R7, R7, 0xffffffff, P1 ;  /* 0xffffffff07077807 */ /* 0x000fe40000800000 */
[----:B------:R-:W-:Y:S01]  /*0d00*/  SEL R10, R10, 0xffffffff, P1 ;  /* 0xffffffff0a0a7807 */ /* 0x000fe20000800000 */
[----:B------:R-:W-:Y:S06]  /*0d10*/  RET.REL.NODEC R8 `(_Z8reduce_aPfS_) ;  /* 0xfffffff008b87950 */ /* 0x000fec0003c3ffff */
.L_x_24:
        /* <DEDUP_REMOVED lines=14> */
.L_x_25:


//--------------------- .nv.shared._Z7reduce4PfS_ --------------------------
	.section	.nv.shared._Z7reduce4PfS_,"aw",@nobits
	.sectionflags	@""
	.align	16
	.zero		1024


//--------------------- .nv.shared.reserved.0     --------------------------
	.section	.nv.shared.reserved.0,"aw",@nobits
	.weak		__nv_reservedSMEM_offset_0_alias
	.size		__nv_reservedSMEM_offset_0_alias, 0, 64
	.other		__nv_reservedSMEM_offset_0_alias,@"STO_CUDA_RESERVED_SHARED STV_DEFAULT"
__nv_reservedSMEM_offset_0_alias:
	.zero		0
	.zero		64


//--------------------- .nv.shared._Z9reduce_wsPfS_ --------------------------
	.section	.nv.shared._Z9reduce_wsPfS_,"aw",@nobits
	.sectionflags	@""
	.align	16
.nv.shared._Z9reduce_wsPfS_:
	.zero		1152


//--------------------- .nv.shared._Z8reduce_aPfS_ --------------------------
	.section	.nv.shared._Z8reduce_aPfS_,"aw",@nobits
	.sectionflags	@""
	.align	16
.nv.shared._Z8reduce_aPfS_:
	.zero		2048


//--------------------- .nv.constant0._Z7reduce4PfS_ --------------------------
	.section	.nv.constant0._Z7reduce4PfS_,"a",@progbits
	.sectionflags	@""
	.align	4
.nv.constant0._Z7reduce4PfS_:
	.zero		912


//--------------------- .nv.constant0._Z9reduce_wsPfS_ --------------------------
	.section	.nv.constant0._Z9reduce_wsPfS_,"a",@progbits
	.sectionflags	@""
	.align	4
.nv.constant0._Z9reduce_wsPfS_:
	.zero		912


//--------------------- .nv.constant0._Z8reduce_aPfS_ --------------------------
	.section	.nv.constant0._Z8reduce_aPfS_,"a",@progbits
	.sectionflags	@""
	.align	4
.nv.constant0._Z8reduce_aPfS_:
	.zero		912


//--------------------- SYMBOLS --------------------------

	.type		.nv.reservedSmem.offset0,@object
	.size		.nv.reservedSmem.offset0,0x4
	.type		.nv.reservedSmem.cap,@object
	.size		.nv.reservedSmem.cap,0x4
